//
// Generated by NVIDIA NVVM Compiler
//
// Compiler Build ID: CL-36424714
// Cuda compilation tools, release 13.0, V13.0.88
// Based on NVVM 20.0.0
//

.version 9.0
.target sm_100
.address_size 64

	// .globl	my_kernel_kernel0
// _ZZ17my_kernel_kernel0E18PaddedInput_shared has been demoted
// _ZZ17my_kernel_kernel0E18placeholder_shared has been demoted

.visible .entry my_kernel_kernel0(
	.param .u64 .ptr .align 1 my_kernel_kernel0_param_0,
	.param .u64 .ptr .align 1 my_kernel_kernel0_param_1,
	.param .u64 .ptr .align 1 my_kernel_kernel0_param_2,
	.param .u64 .ptr .align 1 my_kernel_kernel0_param_3
)
{
	.reg .pred 	%p<4>;
	.reg .b16 	%rs<52>;
	.reg .b32 	%r<83>;
	.reg .b32 	%f<335>;
	.reg .b64 	%rd<77>;
	// demoted variable
	.shared .align 4 .b8 _ZZ17my_kernel_kernel0E18PaddedInput_shared[4480];
	// demoted variable
	.shared .align 4 .b8 _ZZ17my_kernel_kernel0E18placeholder_shared[20480];
	mov.u32 	%r1, %ctaid.x;
	mul.lo.s32 	%r2, %r1, 13440;
	mov.u32 	%r3, %tid.x;
	shr.u32 	%r24, %r3, 3;
	mad.lo.s32 	%r4, %r24, 480, %r2;
	and.b32  	%r25, %r3, 7;
	mul.lo.s32 	%r5, %r25, 5;
	mul.lo.s32 	%r26, %r3, 5;
	add.s32 	%r27, %r26, 1;
	cvt.u16.u32 	%rs10, %r27;
	mul.hi.u16 	%rs11, %rs10, 3277;
	shr.u16 	%rs12, %rs11, 1;
	mul.wide.u16 	%r6, %rs12, 480;
	mul.lo.s16 	%rs13, %rs12, 40;
	sub.s16 	%rs1, %rs10, %rs13;
	cvt.u16.u32 	%rs14, %r26;
	add.s16 	%rs15, %rs14, 2;
	mul.hi.u16 	%rs16, %rs15, 3277;
	shr.u16 	%rs17, %rs16, 1;
	mul.wide.u16 	%r7, %rs17, 480;
	mul.lo.s16 	%rs18, %rs17, 40;
	sub.s16 	%rs2, %rs15, %rs18;
	add.s16 	%rs19, %rs14, 3;
	mul.hi.u16 	%rs20, %rs19, 3277;
	shr.u16 	%rs21, %rs20, 1;
	mul.wide.u16 	%r8, %rs21, 480;
	mul.lo.s16 	%rs22, %rs21, 40;
	sub.s16 	%rs3, %rs19, %rs22;
	add.s16 	%rs23, %rs14, 4;
	mul.hi.u16 	%rs24, %rs23, 3277;
	shr.u16 	%rs25, %rs24, 1;
	mul.wide.u16 	%r9, %rs25, 480;
	mul.lo.s16 	%rs26, %rs25, 40;
	sub.s16 	%rs4, %rs23, %rs26;
	add.s32 	%r28, %r26, 640;
	cvt.u16.u32 	%rs27, %r28;
	mul.hi.u16 	%rs28, %rs27, 3745;
	shr.u16 	%rs29, %rs28, 5;
	mul.lo.s16 	%rs5, %rs29, 6720;
	mul.lo.s16 	%rs30, %rs29, 560;
	sub.s16 	%rs31, %rs27, %rs30;
	cvt.u32.u16 	%r29, %rs31;
	mad.lo.s32 	%r30, %r24, 40, %r28;
	add.s32 	%r31, %r30, %r5;
	sub.s32 	%r32, %r31, %r29;
	shl.b32 	%r33, %r32, 2;
	mov.u32 	%r34, _ZZ17my_kernel_kernel0E18PaddedInput_shared;
	add.s32 	%r10, %r34, %r33;
	add.s16 	%rs32, %rs14, 641;
	mul.hi.u16 	%rs33, %rs32, 3745;
	shr.u16 	%rs34, %rs33, 5;
	mul.lo.s16 	%rs6, %rs34, 6720;
	mul.lo.s16 	%rs35, %rs34, 560;
	sub.s16 	%rs36, %rs32, %rs35;
	cvt.u32.u16 	%r35, %rs36;
	add.s32 	%r36, %r27, %r26;
	sub.s32 	%r37, %r36, %r35;
	shl.b32 	%r38, %r37, 2;
	add.s32 	%r11, %r34, %r38;
	add.s16 	%rs37, %rs14, 642;
	mul.hi.u16 	%rs38, %rs37, 3745;
	shr.u16 	%rs39, %rs38, 5;
	mul.lo.s16 	%rs7, %rs39, 6720;
	mul.lo.s16 	%rs40, %rs39, 560;
	sub.s16 	%rs41, %rs37, %rs40;
	cvt.u32.u16 	%r39, %rs41;
	sub.s32 	%r40, %r36, %r39;
	shl.b32 	%r41, %r40, 2;
	add.s32 	%r42, %r41, %r34;
	add.s32 	%r12, %r42, 4;
	add.s16 	%rs42, %rs14, 643;
	mul.hi.u16 	%rs43, %rs42, 3745;
	shr.u16 	%rs44, %rs43, 5;
	mul.lo.s16 	%rs8, %rs44, 6720;
	mul.lo.s16 	%rs45, %rs44, 560;
	sub.s16 	%rs46, %rs42, %rs45;
	cvt.u32.u16 	%r43, %rs46;
	sub.s32 	%r44, %r36, %r43;
	shl.b32 	%r45, %r44, 2;
	add.s32 	%r46, %r45, %r34;
	add.s32 	%r13, %r46, 8;
	add.s16 	%rs47, %rs14, 644;
	mul.hi.u16 	%rs48, %rs47, 3745;
	shr.u16 	%rs49, %rs48, 5;
	mul.lo.s16 	%rs9, %rs49, 6720;
	mul.lo.s16 	%rs50, %rs49, 560;
	sub.s16 	%rs51, %rs47, %rs50;
	cvt.u32.u16 	%r47, %rs51;
	sub.s32 	%r48, %r36, %r47;
	shl.b32 	%r49, %r48, 2;
	add.s32 	%r50, %r49, %r34;
	add.s32 	%r14, %r50, 12;
	mov.b32 	%r80, 0;
	mov.f32 	%f307, 0f00000000;
	cvt.u64.u16 	%rd17, %rs5;
	cvt.u64.u32 	%rd18, %r5;
	cvt.u64.u32 	%rd19, %r4;
	add.s64 	%rd20, %rd19, %rd18;
	add.s64 	%rd21, %rd20, %rd17;
	cvt.u64.u32 	%rd26, %r6;
	cvt.u64.u16 	%rd27, %rs6;
	cvt.u64.u16 	%rd28, %rs1;
	cvt.u64.u32 	%rd29, %r2;
	add.s64 	%rd30, %rd29, %rd28;
	add.s64 	%rd31, %rd30, %rd27;
	add.s64 	%rd32, %rd31, %rd26;
	cvt.u64.u32 	%rd36, %r7;
	cvt.u64.u16 	%rd37, %rs7;
	mov.f32 	%f308, %f307;
	mov.f32 	%f309, %f307;
	mov.f32 	%f310, %f307;
	mov.f32 	%f311, %f307;
	mov.f32 	%f312, %f307;
	mov.f32 	%f313, %f307;
	mov.f32 	%f314, %f307;
	mov.f32 	%f315, %f307;
	mov.f32 	%f316, %f307;
	mov.f32 	%f317, %f307;
	mov.f32 	%f318, %f307;
	mov.f32 	%f319, %f307;
	mov.f32 	%f320, %f307;
	mov.f32 	%f321, %f307;
	mov.f32 	%f322, %f307;
	mov.f32 	%f323, %f307;
	mov.f32 	%f324, %f307;
	mov.f32 	%f325, %f307;
	mov.f32 	%f326, %f307;
	mov.f32 	%f327, %f307;
	mov.f32 	%f328, %f307;
	mov.f32 	%f329, %f307;
	mov.f32 	%f330, %f307;
	mov.f32 	%f331, %f307;
	mov.f32 	%f332, %f307;
	mov.f32 	%f333, %f307;
	mov.f32 	%f334, %f307;
$L__BB0_1:
	ld.param.u64 	%rd72, [my_kernel_kernel0_param_0];
	setp.gt.u32 	%p1, %r3, 95;
	bar.sync 	0;
	mul.lo.s32 	%r16, %r80, 40;
	add.s32 	%r51, %r4, %r5;
	add.s32 	%r52, %r51, %r16;
	cvta.to.global.u64 	%rd5, %rd72;
	mul.wide.u32 	%rd6, %r52, 4;
	add.s64 	%rd7, %rd5, %rd6;
	ld.global.nc.f32 	%f86, [%rd7];
	mov.u32 	%r53, _ZZ17my_kernel_kernel0E18PaddedInput_shared;
	mad.lo.s32 	%r54, %r3, 20, %r53;
	st.shared.f32 	[%r54], %f86;
	cvt.u32.u16 	%r55, %rs1;
	add.s32 	%r56, %r2, %r55;
	add.s32 	%r57, %r56, %r6;
	add.s32 	%r58, %r57, %r16;
	mul.wide.u32 	%rd8, %r58, 4;
	add.s64 	%rd9, %rd5, %rd8;
	ld.global.nc.f32 	%f87, [%rd9];
	st.shared.f32 	[%r54+4], %f87;
	cvt.u32.u16 	%r59, %rs2;
	add.s32 	%r60, %r2, %r59;
	add.s32 	%r61, %r60, %r7;
	add.s32 	%r62, %r61, %r16;
	mul.wide.u32 	%rd10, %r62, 4;
	add.s64 	%rd11, %rd5, %rd10;
	ld.global.nc.f32 	%f88, [%rd11];
	st.shared.f32 	[%r54+8], %f88;
	cvt.u32.u16 	%r63, %rs3;
	add.s32 	%r64, %r2, %r63;
	add.s32 	%r65, %r64, %r8;
	add.s32 	%r66, %r65, %r16;
	mul.wide.u32 	%rd12, %r66, 4;
	add.s64 	%rd13, %rd5, %rd12;
	ld.global.nc.f32 	%f89, [%rd13];
	st.shared.f32 	[%r54+12], %f89;
	cvt.u32.u16 	%r67, %rs4;
	add.s32 	%r68, %r2, %r67;
	add.s32 	%r69, %r68, %r9;
	add.s32 	%r70, %r69, %r16;
	mul.wide.u32 	%rd14, %r70, 4;
	add.s64 	%rd15, %rd5, %rd14;
	ld.global.nc.f32 	%f90, [%rd15];
	st.shared.f32 	[%r54+16], %f90;
	@%p1 bra 	$L__BB0_3;
	ld.param.u64 	%rd73, [my_kernel_kernel0_param_0];
	cvt.u64.u32 	%rd16, %r16;
	add.s64 	%rd22, %rd21, %rd16;
	cvta.to.global.u64 	%rd23, %rd73;
	shl.b64 	%rd24, %rd22, 2;
	add.s64 	%rd25, %rd23, %rd24;
	ld.global.nc.f32 	%f91, [%rd25+3840];
	st.shared.f32 	[%r10+320], %f91;
	add.s64 	%rd33, %rd32, %rd16;
	shl.b64 	%rd34, %rd33, 2;
	add.s64 	%rd35, %rd23, %rd34;
	ld.global.nc.f32 	%f92, [%rd35+3840];
	st.shared.f32 	[%r11+2884], %f92;
	cvt.u64.u16 	%rd38, %rs2;
	add.s64 	%rd39, %rd29, %rd38;
	add.s64 	%rd40, %rd39, %rd37;
	add.s64 	%rd41, %rd40, %rd36;
	add.s64 	%rd42, %rd41, %rd16;
	shl.b64 	%rd43, %rd42, 2;
	add.s64 	%rd44, %rd23, %rd43;
	ld.global.nc.f32 	%f93, [%rd44+3840];
	st.shared.f32 	[%r12+2888], %f93;
	cvt.u64.u32 	%rd45, %r8;
	cvt.u64.u16 	%rd46, %rs8;
	cvt.u64.u16 	%rd47, %rs3;
	add.s64 	%rd48, %rd29, %rd47;
	add.s64 	%rd49, %rd48, %rd46;
	add.s64 	%rd50, %rd49, %rd45;
	add.s64 	%rd51, %rd50, %rd16;
	shl.b64 	%rd52, %rd51, 2;
	add.s64 	%rd53, %rd23, %rd52;
	ld.global.nc.f32 	%f94, [%rd53+3840];
	st.shared.f32 	[%r13+2892], %f94;
	cvt.u64.u32 	%rd54, %r9;
	cvt.u64.u16 	%rd55, %rs9;
	cvt.u64.u16 	%rd56, %rs4;
	add.s64 	%rd57, %rd29, %rd56;
	add.s64 	%rd58, %rd57, %rd55;
	add.s64 	%rd59, %rd58, %rd54;
	add.s64 	%rd60, %rd59, %rd16;
	shl.b64 	%rd61, %rd60, 2;
	add.s64 	%rd62, %rd23, %rd61;
	ld.global.nc.f32 	%f95, [%rd62+3840];
	st.shared.f32 	[%r14+2896], %f95;
$L__BB0_3:
	ld.param.u64 	%rd74, [my_kernel_kernel0_param_1];
	shl.b32 	%r72, %r3, 2;
	mov.u32 	%r73, _ZZ17my_kernel_kernel0E18placeholder_shared;
	add.s32 	%r74, %r73, %r72;
	add.s32 	%r81, %r74, 512;
	mul.lo.s32 	%r75, %r80, 5120;
	or.b32  	%r76, %r75, %r3;
	cvta.to.global.u64 	%rd63, %rd74;
	mul.wide.u32 	%rd64, %r76, 4;
	add.s64 	%rd65, %rd63, %rd64;
	ld.global.nc.f32 	%f96, [%rd65];
	st.shared.f32 	[%r74], %f96;
	ld.global.nc.f32 	%f97, [%rd65+512];
	st.shared.f32 	[%r74+512], %f97;
	ld.global.nc.f32 	%f98, [%rd65+1024];
	st.shared.f32 	[%r74+1024], %f98;
	ld.global.nc.f32 	%f99, [%rd65+1536];
	st.shared.f32 	[%r74+1536], %f99;
	ld.global.nc.f32 	%f100, [%rd65+2048];
	st.shared.f32 	[%r74+2048], %f100;
	ld.global.nc.f32 	%f101, [%rd65+2560];
	st.shared.f32 	[%r74+2560], %f101;
	ld.global.nc.f32 	%f102, [%rd65+3072];
	st.shared.f32 	[%r74+3072], %f102;
	ld.global.nc.f32 	%f103, [%rd65+3584];
	st.shared.f32 	[%r74+3584], %f103;
	ld.global.nc.f32 	%f104, [%rd65+4096];
	st.shared.f32 	[%r74+4096], %f104;
	ld.global.nc.f32 	%f105, [%rd65+4608];
	st.shared.f32 	[%r74+4608], %f105;
	ld.global.nc.f32 	%f106, [%rd65+5120];
	st.shared.f32 	[%r74+5120], %f106;
	ld.global.nc.f32 	%f107, [%rd65+5632];
	st.shared.f32 	[%r74+5632], %f107;
	ld.global.nc.f32 	%f108, [%rd65+6144];
	st.shared.f32 	[%r74+6144], %f108;
	ld.global.nc.f32 	%f109, [%rd65+6656];
	st.shared.f32 	[%r74+6656], %f109;
	ld.global.nc.f32 	%f110, [%rd65+7168];
	st.shared.f32 	[%r74+7168], %f110;
	ld.global.nc.f32 	%f111, [%rd65+7680];
	st.shared.f32 	[%r74+7680], %f111;
	ld.global.nc.f32 	%f112, [%rd65+8192];
	st.shared.f32 	[%r74+8192], %f112;
	ld.global.nc.f32 	%f113, [%rd65+8704];
	st.shared.f32 	[%r74+8704], %f113;
	ld.global.nc.f32 	%f114, [%rd65+9216];
	st.shared.f32 	[%r74+9216], %f114;
	ld.global.nc.f32 	%f115, [%rd65+9728];
	st.shared.f32 	[%r74+9728], %f115;
	ld.global.nc.f32 	%f116, [%rd65+10240];
	st.shared.f32 	[%r74+10240], %f116;
	ld.global.nc.f32 	%f117, [%rd65+10752];
	st.shared.f32 	[%r74+10752], %f117;
	ld.global.nc.f32 	%f118, [%rd65+11264];
	st.shared.f32 	[%r74+11264], %f118;
	ld.global.nc.f32 	%f119, [%rd65+11776];
	st.shared.f32 	[%r74+11776], %f119;
	ld.global.nc.f32 	%f120, [%rd65+12288];
	st.shared.f32 	[%r74+12288], %f120;
	ld.global.nc.f32 	%f121, [%rd65+12800];
	st.shared.f32 	[%r74+12800], %f121;
	ld.global.nc.f32 	%f122, [%rd65+13312];
	st.shared.f32 	[%r74+13312], %f122;
	ld.global.nc.f32 	%f123, [%rd65+13824];
	st.shared.f32 	[%r74+13824], %f123;
	ld.global.nc.f32 	%f124, [%rd65+14336];
	st.shared.f32 	[%r74+14336], %f124;
	ld.global.nc.f32 	%f125, [%rd65+14848];
	st.shared.f32 	[%r74+14848], %f125;
	ld.global.nc.f32 	%f126, [%rd65+15360];
	st.shared.f32 	[%r74+15360], %f126;
	ld.global.nc.f32 	%f127, [%rd65+15872];
	st.shared.f32 	[%r74+15872], %f127;
	ld.global.nc.f32 	%f128, [%rd65+16384];
	st.shared.f32 	[%r74+16384], %f128;
	ld.global.nc.f32 	%f129, [%rd65+16896];
	st.shared.f32 	[%r74+16896], %f129;
	ld.global.nc.f32 	%f130, [%rd65+17408];
	st.shared.f32 	[%r74+17408], %f130;
	ld.global.nc.f32 	%f131, [%rd65+17920];
	st.shared.f32 	[%r74+17920], %f131;
	ld.global.nc.f32 	%f132, [%rd65+18432];
	st.shared.f32 	[%r74+18432], %f132;
	ld.global.nc.f32 	%f133, [%rd65+18944];
	st.shared.f32 	[%r74+18944], %f133;
	ld.global.nc.f32 	%f134, [%rd65+19456];
	st.shared.f32 	[%r74+19456], %f134;
	ld.global.nc.f32 	%f135, [%rd65+19968];
	st.shared.f32 	[%r74+19968], %f135;
	bar.sync 	0;
	mov.b32 	%r82, 2240;
$L__BB0_4:
	mov.u32 	%r77, _ZZ17my_kernel_kernel0E18PaddedInput_shared;
	add.s32 	%r78, %r77, %r82;
	ld.shared.f32 	%f136, [%r78+-2240];
	ld.shared.f32 	%f137, [%r81+-512];
	fma.rn.f32 	%f138, %f136, %f137, %f334;
	ld.shared.f32 	%f139, [%r78+-2080];
	fma.rn.f32 	%f140, %f139, %f137, %f333;
	ld.shared.f32 	%f141, [%r78+-1920];
	fma.rn.f32 	%f142, %f141, %f137, %f332;
	ld.shared.f32 	%f143, [%r78+-1760];
	fma.rn.f32 	%f144, %f143, %f137, %f331;
	ld.shared.f32 	%f145, [%r78+-1600];
	fma.rn.f32 	%f146, %f145, %f137, %f330;
	ld.shared.f32 	%f147, [%r78+-1440];
	fma.rn.f32 	%f148, %f147, %f137, %f329;
	ld.shared.f32 	%f149, [%r78+-1280];
	fma.rn.f32 	%f150, %f149, %f137, %f328;
	ld.shared.f32 	%f151, [%r78+-1120];
	fma.rn.f32 	%f152, %f151, %f137, %f327;
	ld.shared.f32 	%f153, [%r78+-960];
	fma.rn.f32 	%f154, %f153, %f137, %f326;
	ld.shared.f32 	%f155, [%r78+-800];
	fma.rn.f32 	%f156, %f155, %f137, %f325;
	ld.shared.f32 	%f157, [%r78+-640];
	fma.rn.f32 	%f158, %f157, %f137, %f324;
	ld.shared.f32 	%f159, [%r78+-480];
	fma.rn.f32 	%f160, %f159, %f137, %f323;
	ld.shared.f32 	%f161, [%r78+-320];
	fma.rn.f32 	%f162, %f161, %f137, %f322;
	ld.shared.f32 	%f163, [%r78+-160];
	fma.rn.f32 	%f164, %f163, %f137, %f321;
	ld.shared.f32 	%f165, [%r78+-2236];
	ld.shared.f32 	%f166, [%r81];
	fma.rn.f32 	%f334, %f165, %f166, %f138;
	ld.shared.f32 	%f167, [%r78+-2076];
	fma.rn.f32 	%f333, %f167, %f166, %f140;
	ld.shared.f32 	%f168, [%r78+-1916];
	fma.rn.f32 	%f332, %f168, %f166, %f142;
	ld.shared.f32 	%f169, [%r78+-1756];
	fma.rn.f32 	%f331, %f169, %f166, %f144;
	ld.shared.f32 	%f170, [%r78+-1596];
	fma.rn.f32 	%f330, %f170, %f166, %f146;
	ld.shared.f32 	%f171, [%r78+-1436];
	fma.rn.f32 	%f329, %f171, %f166, %f148;
	ld.shared.f32 	%f172, [%r78+-1276];
	fma.rn.f32 	%f328, %f172, %f166, %f150;
	ld.shared.f32 	%f173, [%r78+-1116];
	fma.rn.f32 	%f327, %f173, %f166, %f152;
	ld.shared.f32 	%f174, [%r78+-956];
	fma.rn.f32 	%f326, %f174, %f166, %f154;
	ld.shared.f32 	%f175, [%r78+-796];
	fma.rn.f32 	%f325, %f175, %f166, %f156;
	ld.shared.f32 	%f176, [%r78+-636];
	fma.rn.f32 	%f324, %f176, %f166, %f158;
	ld.shared.f32 	%f177, [%r78+-476];
	fma.rn.f32 	%f323, %f177, %f166, %f160;
	ld.shared.f32 	%f178, [%r78+-316];
	fma.rn.f32 	%f322, %f178, %f166, %f162;
	ld.shared.f32 	%f179, [%r78+-156];
	fma.rn.f32 	%f321, %f179, %f166, %f164;
	ld.shared.f32 	%f180, [%r78];
	fma.rn.f32 	%f181, %f180, %f137, %f320;
	ld.shared.f32 	%f182, [%r78+160];
	fma.rn.f32 	%f183, %f182, %f137, %f319;
	ld.shared.f32 	%f184, [%r78+320];
	fma.rn.f32 	%f185, %f184, %f137, %f318;
	ld.shared.f32 	%f186, [%r78+480];
	fma.rn.f32 	%f187, %f186, %f137, %f317;
	ld.shared.f32 	%f188, [%r78+640];
	fma.rn.f32 	%f189, %f188, %f137, %f316;
	ld.shared.f32 	%f190, [%r78+800];
	fma.rn.f32 	%f191, %f190, %f137, %f315;
	ld.shared.f32 	%f192, [%r78+960];
	fma.rn.f32 	%f193, %f192, %f137, %f314;
	ld.shared.f32 	%f194, [%r78+1120];
	fma.rn.f32 	%f195, %f194, %f137, %f313;
	ld.shared.f32 	%f196, [%r78+1280];
	fma.rn.f32 	%f197, %f196, %f137, %f312;
	ld.shared.f32 	%f198, [%r78+1440];
	fma.rn.f32 	%f199, %f198, %f137, %f311;
	ld.shared.f32 	%f200, [%r78+1600];
	fma.rn.f32 	%f201, %f200, %f137, %f310;
	ld.shared.f32 	%f202, [%r78+1760];
	fma.rn.f32 	%f203, %f202, %f137, %f309;
	ld.shared.f32 	%f204, [%r78+1920];
	fma.rn.f32 	%f205, %f204, %f137, %f308;
	ld.shared.f32 	%f206, [%r78+2080];
	fma.rn.f32 	%f207, %f206, %f137, %f307;
	ld.shared.f32 	%f208, [%r78+4];
	fma.rn.f32 	%f320, %f208, %f166, %f181;
	ld.shared.f32 	%f209, [%r78+164];
	fma.rn.f32 	%f319, %f209, %f166, %f183;
	ld.shared.f32 	%f210, [%r78+324];
	fma.rn.f32 	%f318, %f210, %f166, %f185;
	ld.shared.f32 	%f211, [%r78+484];
	fma.rn.f32 	%f317, %f211, %f166, %f187;
	ld.shared.f32 	%f212, [%r78+644];
	fma.rn.f32 	%f316, %f212, %f166, %f189;
	ld.shared.f32 	%f213, [%r78+804];
	fma.rn.f32 	%f315, %f213, %f166, %f191;
	ld.shared.f32 	%f214, [%r78+964];
	fma.rn.f32 	%f314, %f214, %f166, %f193;
	ld.shared.f32 	%f215, [%r78+1124];
	fma.rn.f32 	%f313, %f215, %f166, %f195;
	ld.shared.f32 	%f216, [%r78+1284];
	fma.rn.f32 	%f312, %f216, %f166, %f197;
	ld.shared.f32 	%f217, [%r78+1444];
	fma.rn.f32 	%f311, %f217, %f166, %f199;
	ld.shared.f32 	%f218, [%r78+1604];
	fma.rn.f32 	%f310, %f218, %f166, %f201;
	ld.shared.f32 	%f219, [%r78+1764];
	fma.rn.f32 	%f309, %f219, %f166, %f203;
	ld.shared.f32 	%f220, [%r78+1924];
	fma.rn.f32 	%f308, %f220, %f166, %f205;
	ld.shared.f32 	%f221, [%r78+2084];
	fma.rn.f32 	%f307, %f221, %f166, %f207;
	add.s32 	%r82, %r82, 8;
	add.s32 	%r81, %r81, 1024;
	setp.ne.s32 	%p2, %r82, 2400;
	@%p2 bra 	$L__BB0_4;
	add.s32 	%r80, %r80, 1;
	setp.ne.s32 	%p3, %r80, 12;
	@%p3 bra 	$L__BB0_1;
	ld.param.u64 	%rd76, [my_kernel_kernel0_param_3];
	ld.param.u64 	%rd75, [my_kernel_kernel0_param_2];
	cvta.to.global.u64 	%rd66, %rd76;
	cvta.to.global.u64 	%rd67, %rd75;
	mul.wide.u32 	%rd68, %r3, 4;
	add.s64 	%rd69, %rd66, %rd68;
	ld.global.nc.f32 	%f222, [%rd69];
	mad.lo.s32 	%r79, %r1, 3584, %r3;
	add.f32 	%f223, %f334, %f222;
	max.f32 	%f224, %f223, 0f00000000;
	mul.wide.u32 	%rd70, %r79, 4;
	add.s64 	%rd71, %rd67, %rd70;
	st.global.f32 	[%rd71], %f224;
	add.f32 	%f225, %f333, %f222;
	max.f32 	%f226, %f225, 0f00000000;
	st.global.f32 	[%rd71+512], %f226;
	add.f32 	%f227, %f332, %f222;
	max.f32 	%f228, %f227, 0f00000000;
	st.global.f32 	[%rd71+1024], %f228;
	add.f32 	%f229, %f331, %f222;
	max.f32 	%f230, %f229, 0f00000000;
	st.global.f32 	[%rd71+1536], %f230;
	add.f32 	%f231, %f330, %f222;
	max.f32 	%f232, %f231, 0f00000000;
	st.global.f32 	[%rd71+2048], %f232;
	add.f32 	%f233, %f329, %f222;
	max.f32 	%f234, %f233, 0f00000000;
	st.global.f32 	[%rd71+2560], %f234;
	add.f32 	%f235, %f328, %f222;
	max.f32 	%f236, %f235, 0f00000000;
	st.global.f32 	[%rd71+3072], %f236;
	add.f32 	%f237, %f327, %f222;
	max.f32 	%f238, %f237, 0f00000000;
	st.global.f32 	[%rd71+3584], %f238;
	add.f32 	%f239, %f326, %f222;
	max.f32 	%f240, %f239, 0f00000000;
	st.global.f32 	[%rd71+4096], %f240;
	add.f32 	%f241, %f325, %f222;
	max.f32 	%f242, %f241, 0f00000000;
	st.global.f32 	[%rd71+4608], %f242;
	add.f32 	%f243, %f324, %f222;
	max.f32 	%f244, %f243, 0f00000000;
	st.global.f32 	[%rd71+5120], %f244;
	add.f32 	%f245, %f323, %f222;
	max.f32 	%f246, %f245, 0f00000000;
	st.global.f32 	[%rd71+5632], %f246;
	add.f32 	%f247, %f322, %f222;
	max.f32 	%f248, %f247, 0f00000000;
	st.global.f32 	[%rd71+6144], %f248;
	add.f32 	%f249, %f321, %f222;
	max.f32 	%f250, %f249, 0f00000000;
	st.global.f32 	[%rd71+6656], %f250;
	add.f32 	%f251, %f320, %f222;
	max.f32 	%f252, %f251, 0f00000000;
	st.global.f32 	[%rd71+7168], %f252;
	add.f32 	%f253, %f319, %f222;
	max.f32 	%f254, %f253, 0f00000000;
	st.global.f32 	[%rd71+7680], %f254;
	add.f32 	%f255, %f318, %f222;
	max.f32 	%f256, %f255, 0f00000000;
	st.global.f32 	[%rd71+8192], %f256;
	add.f32 	%f257, %f317, %f222;
	max.f32 	%f258, %f257, 0f00000000;
	st.global.f32 	[%rd71+8704], %f258;
	add.f32 	%f259, %f316, %f222;
	max.f32 	%f260, %f259, 0f00000000;
	st.global.f32 	[%rd71+9216], %f260;
	add.f32 	%f261, %f315, %f222;
	max.f32 	%f262, %f261, 0f00000000;
	st.global.f32 	[%rd71+9728], %f262;
	add.f32 	%f263, %f314, %f222;
	max.f32 	%f264, %f263, 0f00000000;
	st.global.f32 	[%rd71+10240], %f264;
	add.f32 	%f265, %f313, %f222;
	max.f32 	%f266, %f265, 0f00000000;
	st.global.f32 	[%rd71+10752], %f266;
	add.f32 	%f267, %f312, %f222;
	max.f32 	%f268, %f267, 0f00000000;
	st.global.f32 	[%rd71+11264], %f268;
	add.f32 	%f269, %f311, %f222;
	max.f32 	%f270, %f269, 0f00000000;
	st.global.f32 	[%rd71+11776], %f270;
	add.f32 	%f271, %f310, %f222;
	max.f32 	%f272, %f271, 0f00000000;
	st.global.f32 	[%rd71+12288], %f272;
	add.f32 	%f273, %f309, %f222;
	max.f32 	%f274, %f273, 0f00000000;
	st.global.f32 	[%rd71+12800], %f274;
	add.f32 	%f275, %f308, %f222;
	max.f32 	%f276, %f275, 0f00000000;
	st.global.f32 	[%rd71+13312], %f276;
	add.f32 	%f277, %f307, %f222;
	max.f32 	%f278, %f277, 0f00000000;
	st.global.f32 	[%rd71+13824], %f278;
	ret;

}


// ===== COMPILED SASS (sm_100) =====

	.target	sm_100

	.elftype	@"ET_EXEC"


//--------------------- .note.nv.tkinfo           --------------------------
	.section	.note.nv.tkinfo,"",@"SHT_NOTE"
	.sectionflags	@"SHF_NOTE_NV_TKINFO"
	.tkinfo
        /*0018*/ 	.word	0x00000002
        /*0030*/ 	.string	""
        /*0030*/ 	.string	"ptxas"
        /*0030*/ 	.string	"Cuda compilation tools, release 13.0, V13.0.88"
        /*0030*/ 	.string	"Build cuda_13.0.r13.0/compiler.36424714_0"
        /*0030*/ 	.string	"-arch sm_100 -m 64 "



//--------------------- .note.nv.cuinfo           --------------------------
	.section	.note.nv.cuinfo,"",@"SHT_NOTE"
	.sectionflags	@"SHF_NOTE_NV_CUINFO"
        /*0018*/ 	.short	0x0002
        /*001a*/ 	.short	0x0064
        /*001c*/ 	.short	0x0082
	.zero		2


//--------------------- .nv.info                  --------------------------
	.section	.nv.info,"",@"SHT_CUDA_INFO"
	.align	4


	//----- nvinfo : EIATTR_REGCOUNT
	.align		4
        /*0000*/ 	.byte	0x04, 0x2f
        /*0002*/ 	.short	(.L_1 - .L_0)
	.align		4
.L_0:
        /*0004*/ 	.word	index@(my_kernel_kernel0)
        /*0008*/ 	.word	0x00000048


	//----- nvinfo : EIATTR_FRAME_SIZE
	.align		4
.L_1:
        /*000c*/ 	.byte	0x04, 0x11
        /*000e*/ 	.short	(.L_3 - .L_2)
	.align		4
.L_2:
        /*0010*/ 	.word	index@(my_kernel_kernel0)
        /*0014*/ 	.word	0x00000000


	//----- nvinfo : EIATTR_MIN_STACK_SIZE
	.align		4
.L_3:
        /*0018*/ 	.byte	0x04, 0x12
        /*001a*/ 	.short	(.L_5 - .L_4)
	.align		4
.L_4:
        /*001c*/ 	.word	index@(my_kernel_kernel0)
        /*0020*/ 	.word	0x00000000
.L_5:


//--------------------- .nv.compat                --------------------------
	.section	.nv.compat,"",@"SHT_CUDA_COMPAT_INFO"
	.align	4
        /*0000*/ 	.byte	0x02, 0x09, 0x00, 0x00, 0x02, 0x02, 0x01, 0x00, 0x02, 0x05, 0x05, 0x00, 0x03, 0x07, 0x01, 0x01
        /*0010*/ 	.byte	0x02, 0x03, 0x00, 0x00, 0x02, 0x06, 0x01, 0x00, 0x04, 0x0b, 0x08, 0x00, 0x09, 0x00, 0x00, 0x00
        /*0020*/ 	.byte	0x00, 0x00, 0x00, 0x00


//--------------------- .nv.info.my_kernel_kernel0 --------------------------
	.section	.nv.info.my_kernel_kernel0,"",@"SHT_CUDA_INFO"
	.sectionflags	@""
	.align	4


	//----- nvinfo : EIATTR_CUDA_API_VERSION
	.align		4
        /*0000*/ 	.byte	0x04, 0x37
        /*0002*/ 	.short	(.L_7 - .L_6)
.L_6:
        /*0004*/ 	.word	0x00000082


	//----- nvinfo : EIATTR_KPARAM_INFO
	.align		4
.L_7:
        /*0008*/ 	.byte	0x04, 0x17
        /*000a*/ 	.short	(.L_9 - .L_8)
.L_8:
        /*000c*/ 	.word	0x00000000
        /*0010*/ 	.short	0x0003
        /*0012*/ 	.short	0x0018
        /*0014*/ 	.byte	0x00, 0xf5, 0x21, 0x00


	//----- nvinfo : EIATTR_KPARAM_INFO
	.align		4
.L_9:
        /*0018*/ 	.byte	0x04, 0x17
        /*001a*/ 	.short	(.L_11 - .L_10)
.L_10:
        /*001c*/ 	.word	0x00000000
        /*0020*/ 	.short	0x0002
        /*0022*/ 	.short	0x0010
        /*0024*/ 	.byte	0x00, 0xf5, 0x21, 0x00


	//----- nvinfo : EIATTR_KPARAM_INFO
	.align		4
.L_11:
        /*0028*/ 	.byte	0x04, 0x17
        /*002a*/ 	.short	(.L_13 - .L_12)
.L_12:
        /*002c*/ 	.word	0x00000000
        /*0030*/ 	.short	0x0001
        /*0032*/ 	.short	0x0008
        /*0034*/ 	.byte	0x00, 0xf5, 0x21, 0x00


	//----- nvinfo : EIATTR_KPARAM_INFO
	.align		4
.L_13:
        /*0038*/ 	.byte	0x04, 0x17
        /*003a*/ 	.short	(.L_15 - .L_14)
.L_14:
        /*003c*/ 	.word	0x00000000
        /*0040*/ 	.short	0x0000
        /*0042*/ 	.short	0x0000
        /*0044*/ 	.byte	0x00, 0xf5, 0x21, 0x00


	//----- nvinfo : EIATTR_SPARSE_MMA_MASK
	.align		4
.L_15:
        /*0048*/ 	.byte	0x03, 0x50
        /*004a*/ 	.short	0x0000


	//----- nvinfo : EIATTR_MAXREG_COUNT
	.align		4
        /*004c*/ 	.byte	0x03, 0x1b
        /*004e*/ 	.short	0x00ff


	//----- nvinfo : EIATTR_NUM_BARRIERS
	.align		4
        /*0050*/ 	.byte	0x02, 0x4c
        /*0052*/ 	.byte	0x01
	.zero		1


	//----- nvinfo : EIATTR_MERCURY_ISA_VERSION
	.align		4
        /*0054*/ 	.byte	0x03, 0x5f
        /*0056*/ 	.short	0x0101


	//----- nvinfo : EIATTR_VRC_CTA_INIT_COUNT
	.align		4
        /*0058*/ 	.byte	0x02, 0x4a
	.zero		1
	.zero		1


	//----- nvinfo : EIATTR_EXIT_INSTR_OFFSETS
	.align		4
        /*005c*/ 	.byte	0x04, 0x1c
        /*005e*/ 	.short	(.L_17 - .L_16)


	//   ....[0]....
.L_16:
        /*0060*/ 	.word	0x000022d0


	//----- nvinfo : EIATTR_CRS_STACK_SIZE
	.align		4
.L_17:
        /*0064*/ 	.byte	0x04, 0x1e
        /*0066*/ 	.short	(.L_19 - .L_18)
.L_18:
        /*0068*/ 	.word	0x00000000


	//----- nvinfo : EIATTR_CBANK_PARAM_SIZE
	.align		4
.L_19:
        /*006c*/ 	.byte	0x03, 0x19
        /*006e*/ 	.short	0x0020


	//----- nvinfo : EIATTR_PARAM_CBANK
	.align		4
        /*0070*/ 	.byte	0x04, 0x0a
        /*0072*/ 	.short	(.L_21 - .L_20)
	.align		4
.L_20:
        /*0074*/ 	.word	index@(.nv.constant0.my_kernel_kernel0)
        /*0078*/ 	.short	0x0380
        /*007a*/ 	.short	0x0020


	//----- nvinfo : EIATTR_SW_WAR
	.align		4
.L_21:
        /*007c*/ 	.byte	0x04, 0x36
        /*007e*/ 	.short	(.L_23 - .L_22)
.L_22:
        /*0080*/ 	.word	0x00000008
.L_23:


//--------------------- .nv.callgraph             --------------------------
	.section	.nv.callgraph,"",@"SHT_CUDA_CALLGRAPH"
	.align	4
	.sectionentsize	8
	.align		4
        /*0000*/ 	.word	0x00000000
	.align		4
        /*0004*/ 	.word	0xffffffff
	.align		4
        /*0008*/ 	.word	0x00000000
	.align		4
        /*000c*/ 	.word	0xfffffffe
	.align		4
        /*0010*/ 	.word	0x00000000
	.align		4
        /*0014*/ 	.word	0xfffffffd
	.align		4
        /*0018*/ 	.word	0x00000000
	.align		4
        /*001c*/ 	.word	0xfffffffc


//--------------------- .text.my_kernel_kernel0   --------------------------
	.section	.text.my_kernel_kernel0,"ax",@progbits
	.align	128
        .global         my_kernel_kernel0
        .type           my_kernel_kernel0,@function
        .size           my_kernel_kernel0,(.L_x_5 - my_kernel_kernel0)
        .other          my_kernel_kernel0,@"STO_CUDA_ENTRY STV_DEFAULT"
my_kernel_kernel0:
.text.my_kernel_kernel0:
[----:B------:R-:W-:Y:S01]  /*0000*/  LDC R1, c[0x0][0x37c] ;  /* 0x0000df00ff017b82 */ /* 0x000fe20000000800 */
[----:B------:R-:W0:Y:S07]  /*0010*/  S2R R0, SR_TID.X ;  /* 0x0000000000007919 */ /* 0x000e2e0000002100 */
[----:B------:R-:W1:Y:S01]  /*0020*/  S2UR UR5, SR_CgaCtaId ;  /* 0x00000000000579c3 */ /* 0x000e620000008800 */
[----:B------:R-:W-:Y:S01]  /*0030*/  UMOV UR4, 0x400 ;  /* 0x0000040000047882 */ /* 0x000fe20000000000 */
[----:B------:R-:W-:Y:S01]  /*0040*/  HFMA2 R57, -RZ, RZ, 0, 0 ;  /* 0x00000000ff397431 */ /* 0x000fe200000001ff */
[----:B------:R-:W2:Y:S01]  /*0050*/  S2R R3, SR_CTAID.X ;  /* 0x0000000000037919 */ /* 0x000ea20000002500 */
[----:B------:R-:W-:Y:S01]  /*0060*/  HFMA2 R29, -RZ, RZ, 0, 0 ;  /* 0x00000000ff1d7431 */ /* 0x000fe200000001ff */
[----:B------:R-:W-:-:S02]  /*0070*/  CS2R R26, SRZ ;  /* 0x00000000001a7805 */ /* 0x000fc4000001ff00 */
[----:B------:R-:W-:Y:S02]  /*0080*/  CS2R R24, SRZ ;  /* 0x0000000000187805 */ /* 0x000fe4000001ff00 */
[----:B------:R-:W-:Y:S02]  /*0090*/  CS2R R22, SRZ ;  /* 0x0000000000167805 */ /* 0x000fe4000001ff00 */
[----:B------:R-:W-:Y:S01]  /*00a0*/  CS2R R20, SRZ ;  /* 0x0000000000147805 */ /* 0x000fe2000001ff00 */
[----:B------:R-:W-:Y:S01]  /*00b0*/  IMAD.MOV.U32 R61, RZ, RZ, RZ ;  /* 0x000000ffff3d7224 */ /* 0x000fe200078e00ff */
[----:B------:R-:W-:Y:S01]  /*00c0*/  MOV R35, RZ ;  /* 0x000000ff00237202 */ /* 0x000fe20000000f00 */
[----:B------:R-:W-:Y:S01]  /*00d0*/  IMAD.MOV.U32 R59, RZ, RZ, RZ ;  /* 0x000000ffff3b7224 */ /* 0x000fe200078e00ff */
[----:B------:R-:W3:Y:S01]  /*00e0*/  LDCU.64 UR8, c[0x0][0x358] ;  /* 0x00006b00ff0877ac */ /* 0x000ee20008000a00 */
[----:B------:R-:W-:Y:S02]  /*00f0*/  IMAD.MOV.U32 R55, RZ, RZ, RZ ;  /* 0x000000ffff377224 */ /* 0x000fe400078e00ff */
[----:B------:R-:W-:-:S02]  /*0100*/  IMAD.MOV.U32 R53, RZ, RZ, RZ ;  /* 0x000000ffff357224 */ /* 0x000fc400078e00ff */
[----:B------:R-:W-:Y:S02]  /*0110*/  IMAD.MOV.U32 R31, RZ, RZ, RZ ;  /* 0x000000ffff1f7224 */ /* 0x000fe400078e00ff */
[----:B------:R-:W-:Y:S01]  /*0120*/  IMAD.MOV.U32 R33, RZ, RZ, RZ ;  /* 0x000000ffff217224 */ /* 0x000fe200078e00ff */
[----:B-1----:R-:W-:Y:S01]  /*0130*/  ULEA UR4, UR5, UR4, 0x18 ;  /* 0x0000000405047291 */ /* 0x002fe2000f8ec0ff */
[C---:B0-----:R-:W-:Y:S01]  /*0140*/  IMAD R4, R0.reuse, 0x5, RZ ;  /* 0x0000000500047824 */ /* 0x041fe200078e02ff */
[----:B------:R-:W-:-:S03]  /*0150*/  LOP3.LUT R58, R0, 0x7, RZ, 0xc0, !PT ;  /* 0x00000007003a7812 */ /* 0x000fc600078ec0ff */
[C---:B------:R-:W-:Y:S01]  /*0160*/  VIADD R2, R4.reuse, 0x280 ;  /* 0x0000028004027836 */ /* 0x040fe20000000000 */
[----:B------:R-:W-:Y:S01]  /*0170*/  IADD3 R9, PT, PT, R4, 0x281, RZ ;  /* 0x0000028104097810 */ /* 0x000fe20007ffe0ff */
[----:B--2---:R-:W-:Y:S02]  /*0180*/  IMAD R62, R3, 0x3480, RZ ;  /* 0x00003480033e7824 */ /* 0x004fe400078e02ff */
[----:B------:R-:W-:Y:S01]  /*0190*/  IMAD R58, R58, 0x5, RZ ;  /* 0x000000053a3a7824 */ /* 0x000fe200078e02ff */
[----:B------:R-:W-:Y:S01]  /*01a0*/  LOP3.LUT R5, R2, 0xffff, RZ, 0xc0, !PT ;  /* 0x0000ffff02057812 */ /* 0x000fe200078ec0ff */
[C---:B------:R-:W-:Y:S02]  /*01b0*/  VIADD R10, R4.reuse, 0x282 ;  /* 0x00000282040a7836 */ /* 0x040fe40000000000 */
[----:B------:R-:W-:Y:S02]  /*01c0*/  VIADD R12, R4, 0x283 ;  /* 0x00000283040c7836 */ /* 0x000fe40000000000 */
[----:B------:R-:W-:-:S02]  /*01d0*/  IMAD R5, R5, 0xea1, RZ ;  /* 0x00000ea105057824 */ /* 0x000fc400078e02ff */
[----:B------:R-:W-:Y:S01]  /*01e0*/  VIADD R13, R4, 0x284 ;  /* 0x00000284040d7836 */ /* 0x000fe20000000000 */
[----:B------:R-:W-:Y:S02]  /*01f0*/  LOP3.LUT R15, R12, 0xffff, RZ, 0xc0, !PT ;  /* 0x0000ffff0c0f7812 */ /* 0x000fe400078ec0ff */
[----:B------:R-:W-:Y:S02]  /*0200*/  SHF.R.U32.HI R5, RZ, 0x15, R5 ;  /* 0x00000015ff057819 */ /* 0x000fe40000011605 */
[----:B------:R-:W-:Y:S01]  /*0210*/  LOP3.LUT R17, R13, 0xffff, RZ, 0xc0, !PT ;  /* 0x0000ffff0d117812 */ /* 0x000fe200078ec0ff */
[----:B------:R-:W-:Y:S01]  /*0220*/  IMAD R15, R15, 0xea1, RZ ;  /* 0x00000ea10f0f7824 */ /* 0x000fe200078e02ff */
[----:B------:R-:W-:Y:S02]  /*0230*/  PRMT R6, R5, 0x9910, RZ ;  /* 0x0000991005067816 */ /* 0x000fe400000000ff */
[----:B------:R-:W-:-:S03]  /*0240*/  SHF.R.U32.HI R5, RZ, 0x3, R0 ;  /* 0x00000003ff057819 */ /* 0x000fc60000011600 */
[C---:B------:R-:W-:Y:S02]  /*0250*/  IMAD R7, R6.reuse, 0x230, RZ ;  /* 0x0000023006077824 */ /* 0x040fe400078e02ff */
[----:B------:R-:W-:Y:S02]  /*0260*/  IMAD R6, R6, 0x1a40, RZ ;  /* 0x00001a4006067824 */ /* 0x000fe400078e02ff */
[----:B------:R-:W-:Y:S02]  /*0270*/  IMAD.MOV R7, RZ, RZ, -R7 ;  /* 0x000000ffff077224 */ /* 0x000fe400078e0a07 */
[C---:B------:R-:W-:Y:S01]  /*0280*/  IMAD R60, R5.reuse, 0x1e0, R62 ;  /* 0x000001e0053c7824 */ /* 0x040fe200078e023e */
[----:B------:R-:W-:Y:S01]  /*0290*/  LOP3.LUT R11, R6, 0xffff, RZ, 0xc0, !PT ;  /* 0x0000ffff060b7812 */ /* 0x000fe200078ec0ff */
[----:B------:R-:W-:Y:S01]  /*02a0*/  IMAD R5, R5, 0x28, R2 ;  /* 0x0000002805057824 */ /* 0x000fe200078e0202 */
[----:B------:R-:W-:Y:S02]  /*02b0*/  PRMT R7, R7, 0x7710, RZ ;  /* 0x0000771007077816 */ /* 0x000fe400000000ff */
[----:B------:R-:W-:-:S02]  /*02c0*/  LOP3.LUT R6, R9, 0xffff, RZ, 0xc0, !PT ;  /* 0x0000ffff09067812 */ /* 0x000fc400078ec0ff */
[----:B------:R-:W-:Y:S01]  /*02d0*/  IADD3 RZ, P0, P1, R11, R60, R58 ;  /* 0x0000003c0bff7210 */ /* 0x000fe2000791e03a */
[----:B------:R-:W-:Y:S01]  /*02e0*/  IMAD.IADD R8, R2, 0x1, R7 ;  /* 0x0000000102087824 */ /* 0x000fe200078e0207 */
[----:B------:R-:W-:Y:S01]  /*02f0*/  IADD3 R7, PT, PT, R4, 0x1, RZ ;  /* 0x0000000104077810 */ /* 0x000fe20007ffe0ff */
[----:B------:R-:W-:Y:S01]  /*0300*/  IMAD R2, R6, 0xea1, RZ ;  /* 0x00000ea106027824 */ /* 0x000fe200078e02ff */
[----:B------:R-:W-:Y:S02]  /*0310*/  LOP3.LUT R11, R10, 0xffff, RZ, 0xc0, !PT ;  /* 0x0000ffff0a0b7812 */ /* 0x000fe400078ec0ff */
[----:B------:R-:W-:Y:S01]  /*0320*/  LOP3.LUT R6, R7, 0xffff, RZ, 0xc0, !PT ;  /* 0x0000ffff07067812 */ /* 0x000fe200078ec0ff */
[----:B------:R-:W-:Y:S01]  /*0330*/  IMAD R28, R0, 0x5, R7 ;  /* 0x00000005001c7824 */ /* 0x000fe200078e0207 */
[----:B------:R-:W-:Y:S01]  /*0340*/  SHF.R.U32.HI R2, RZ, 0x15, R2 ;  /* 0x00000015ff027819 */ /* 0x000fe20000011602 */
[----:B------:R-:W-:Y:S01]  /*0350*/  IMAD R14, R11, 0xea1, RZ ;  /* 0x00000ea10b0e7824 */ /* 0x000fe200078e02ff */
[----:B------:R-:W-:Y:S01]  /*0360*/  LOP3.LUT R8, R8, 0xffff, RZ, 0xc0, !PT ;  /* 0x0000ffff08087812 */ /* 0x000fe200078ec0ff */
[----:B------:R-:W-:Y:S01]  /*0370*/  IMAD R11, R6, 0xccd, RZ ;  /* 0x00000ccd060b7824 */ /* 0x000fe200078e02ff */
[----:B------:R-:W-:-:S02]  /*0380*/  PRMT R16, R2, 0x9910, RZ ;  /* 0x0000991002107816 */ /* 0x000fc400000000ff */
[----:B------:R-:W-:Y:S01]  /*0390*/  SHF.R.U32.HI R6, RZ, 0x15, R14 ;  /* 0x00000015ff067819 */ /* 0x000fe2000001160e */
[----:B------:R-:W-:Y:S01]  /*03a0*/  IMAD R14, R17, 0xea1, RZ ;  /* 0x00000ea1110e7824 */ /* 0x000fe200078e02ff */
[----:B------:R-:W-:Y:S02]  /*03b0*/  SHF.R.U32.HI R2, RZ, 0x11, R11 ;  /* 0x00000011ff027819 */ /* 0x000fe4000001160b */
[----:B------:R-:W-:Y:S01]  /*03c0*/  PRMT R17, R6, 0x9910, RZ ;  /* 0x0000991006117816 */ /* 0x000fe200000000ff */
[----:B------:R-:W-:Y:S01]  /*03d0*/  IMAD R6, R16, 0x230, RZ ;  /* 0x0000023010067824 */ /* 0x000fe200078e02ff */
[----:B------:R-:W-:Y:S02]  /*03e0*/  SHF.R.U32.HI R11, RZ, 0x15, R15 ;  /* 0x00000015ff0b7819 */ /* 0x000fe4000001160f */
[----:B------:R-:W-:Y:S02]  /*03f0*/  SHF.R.U32.HI R14, RZ, 0x15, R14 ;  /* 0x00000015ff0e7819 */ /* 0x000fe4000001160e */
[----:B------:R-:W-:Y:S01]  /*0400*/  PRMT R18, R11, 0x9910, RZ ;  /* 0x000099100b127816 */ /* 0x000fe200000000ff */
[----:B------:R-:W-:Y:S01]  /*0410*/  IMAD R11, R17, 0x230, RZ ;  /* 0x00000230110b7824 */ /* 0x000fe200078e02ff */
[C---:B------:R-:W-:Y:S01]  /*0420*/  PRMT R15, R2.reuse, 0x9910, RZ ;  /* 0x00009910020f7816 */ /* 0x040fe200000000ff */
[----:B------:R-:W-:Y:S01]  /*0430*/  IMAD R2, R2, 0x1e0, RZ ;  /* 0x000001e002027824 */ /* 0x000fe200078e02ff */
[----:B------:R-:W-:Y:S01]  /*0440*/  IADD3 R6, PT, PT, RZ, -R6, RZ ;  /* 0x80000006ff067210 */ /* 0x000fe20007ffe0ff */
[----:B------:R-:W-:Y:S01]  /*0450*/  IMAD.MOV.U32 R17, RZ, RZ, R18 ;  /* 0x000000ffff117224 */ /* 0x000fe200078e0012 */
[----:B------:R-:W-:-:S02]  /*0460*/  PRMT R19, R14, 0x9910, RZ ;  /* 0x000099100e137816 */ /* 0x000fc400000000ff */
[----:B------:R-:W-:Y:S01]  /*0470*/  PRMT R14, R6, 0x7710, RZ ;  /* 0x00007710060e7816 */ /* 0x000fe200000000ff */
[----:B------:R-:W-:Y:S01]  /*0480*/  IMAD R6, R15, 0x28, RZ ;  /* 0x000000280f067824 */ /* 0x000fe200078e02ff */
[----:B------:R-:W-:Y:S01]  /*0490*/  MOV R18, R19 ;  /* 0x0000001300127202 */ /* 0x000fe20000000f00 */
[----:B------:R-:W-:Y:S01]  /*04a0*/  IMAD.MOV R15, RZ, RZ, -R11 ;  /* 0x000000ffff0f7224 */ /* 0x000fe200078e0a0b */
[----:B------:R-:W-:Y:S01]  /*04b0*/  IADD3 R50, PT, PT, -R8, R5, R58 ;  /* 0x0000000508327210 */ /* 0x000fe20007ffe13a */
[----:B------:R-:W-:Y:S02]  /*04c0*/  IMAD R11, R17, 0x230, RZ ;  /* 0x00000230110b7824 */ /* 0x000fe400078e02ff */
[----:B------:R-:W-:Y:S01]  /*04d0*/  IMAD.MOV R17, RZ, RZ, -R6 ;  /* 0x000000ffff117224 */ /* 0x000fe200078e0a06 */
[----:B------:R-:W-:Y:S01]  /*04e0*/  PRMT R15, R15, 0x7710, RZ ;  /* 0x000077100f0f7816 */ /* 0x000fe200000000ff */
[----:B------:R-:W-:Y:S01]  /*04f0*/  IMAD R6, R16, 0x1a40, RZ ;  /* 0x00001a4010067824 */ /* 0x000fe200078e02ff */
[----:B------:R-:W-:Y:S01]  /*0500*/  LEA R50, R50, UR4, 0x2 ;  /* 0x0000000432327c11 */ /* 0x000fe2000f8e10ff */
[----:B------:R-:W-:Y:S01]  /*0510*/  IMAD.IADD R9, R9, 0x1, R14 ;  /* 0x0000000109097824 */ /* 0x000fe200078e020e */
[----:B------:R-:W-:Y:S01]  /*0520*/  PRMT R16, R17, 0x7710, RZ ;  /* 0x0000771011107816 */ /* 0x000fe200000000ff */
[----:B------:R-:W-:Y:S01]  /*0530*/  IMAD R14, R18, 0x230, RZ ;  /* 0x00000230120e7824 */ /* 0x000fe200078e02ff */
[----:B------:R-:W-:Y:S01]  /*0540*/  IADD3 R10, PT, PT, R10, R15, RZ ;  /* 0x0000000f0a0a7210 */ /* 0x000fe20007ffe0ff */
[----:B------:R-:W-:Y:S01]  /*0550*/  IMAD.MOV R11, RZ, RZ, -R11 ;  /* 0x000000ffff0b7224 */ /* 0x000fe200078e0a0b */
[----:B------:R-:W-:Y:S01]  /*0560*/  LOP3.LUT R15, R6, 0xffff, RZ, 0xc0, !PT ;  /* 0x0000ffff060f7812 */ /* 0x000fe200078ec0ff */
[----:B------:R-:W-:Y:S01]  /*0570*/  IMAD.MOV R14, RZ, RZ, -R14 ;  /* 0x000000ffff0e7224 */ /* 0x000fe200078e0a0e */
[----:B------:R-:W-:-:S02]  /*0580*/  IADD3 R6, PT, PT, R7, R16, RZ ;  /* 0x0000001007067210 */ /* 0x000fc40007ffe0ff */
[----:B------:R-:W-:Y:S02]  /*0590*/  CS2R R18, SRZ ;  /* 0x0000000000127805 */ /* 0x000fe4000001ff00 */
[----:B------:R-:W-:Y:S02]  /*05a0*/  LOP3.LUT R5, R10, 0xffff, RZ, 0xc0, !PT ;  /* 0x0000ffff0a057812 */ /* 0x000fe400078ec0ff */
[----:B------:R-:W-:Y:S02]  /*05b0*/  CS2R R16, SRZ ;  /* 0x0000000000107805 */ /* 0x000fe4000001ff00 */
[----:B------:R-:W-:Y:S02]  /*05c0*/  LOP3.LUT R6, R6, 0xffff, RZ, 0xc0, !PT ;  /* 0x0000ffff06067812 */ /* 0x000fe400078ec0ff */
[----:B------:R-:W-:Y:S01]  /*05d0*/  PRMT R11, R11, 0x7710, RZ ;  /* 0x000077100b0b7816 */ /* 0x000fe200000000ff */
[----:B------:R-:W-:Y:S01]  /*05e0*/  IMAD.IADD R32, R28, 0x1, -R5 ;  /* 0x000000011c207824 */ /* 0x000fe200078e0a05 */
[----:B------:R-:W-:Y:S01]  /*05f0*/  IADD3 R15, P2, P3, R15, R62, R6 ;  /* 0x0000003e0f0f7210 */ /* 0x000fe20007b5e006 */
[C---:B------:R-:W-:Y:S01]  /*0600*/  VIADD R6, R4.reuse, 0x3 ;  /* 0x0000000304067836 */ /* 0x040fe20000000000 */
[C---:B------:R-:W-:Y:S01]  /*0610*/  IADD3 R5, PT, PT, R4.reuse, 0x2, RZ ;  /* 0x0000000204057810 */ /* 0x040fe20007ffe0ff */
[----:B------:R-:W-:Y:S01]  /*0620*/  VIADD R4, R4, 0x4 ;  /* 0x0000000404047836 */ /* 0x000fe20000000000 */
[----:B------:R-:W-:Y:S01]  /*0630*/  PRMT R14, R14, 0x7710, RZ ;  /* 0x000077100e0e7816 */ /* 0x000fe200000000ff */
[----:B------:R-:W-:Y:S01]  /*0640*/  IMAD.IADD R12, R12, 0x1, R11 ;  /* 0x000000010c0c7824 */ /* 0x000fe200078e020b */
[----:B------:R-:W-:Y:S01]  /*0650*/  LOP3.LUT R5, R5, 0xffff, RZ, 0xc0, !PT ;  /* 0x0000ffff05057812 */ /* 0x000fe200078ec0ff */
[----:B------:R-:W-:Y:S01]  /*0660*/  IMAD.MOV.U32 R11, RZ, RZ, RZ ;  /* 0x000000ffff0b7224 */ /* 0x000fe200078e00ff */
[----:B------:R-:W-:Y:S01]  /*0670*/  LOP3.LUT R6, R6, 0xffff, RZ, 0xc0, !PT ;  /* 0x0000ffff06067812 */ /* 0x000fe200078ec0ff */
[----:B------:R-:W-:Y:S01]  /*0680*/  IMAD.IADD R13, R13, 0x1, R14 ;  /* 0x000000010d0d7824 */ /* 0x000fe200078e020e */
[----:B------:R-:W-:Y:S01]  /*0690*/  LOP3.LUT R4, R4, 0xffff, RZ, 0xc0, !PT ;  /* 0x0000ffff04047812 */ /* 0x000fe200078ec0ff */
[----:B------:R-:W-:Y:S01]  /*06a0*/  IMAD R5, R5, 0xccd, RZ ;  /* 0x00000ccd05057824 */ /* 0x000fe200078e02ff */
[----:B------:R-:W-:Y:S01]  /*06b0*/  LOP3.LUT R7, R12, 0xffff, RZ, 0xc0, !PT ;  /* 0x0000ffff0c077812 */ /* 0x000fe200078ec0ff */
[----:B------:R-:W-:Y:S01]  /*06c0*/  IMAD R6, R6, 0xccd, RZ ;  /* 0x00000ccd06067824 */ /* 0x000fe200078e02ff */
[----:B------:R-:W-:Y:S01]  /*06d0*/  LOP3.LUT R9, R9, 0xffff, RZ, 0xc0, !PT ;  /* 0x0000ffff09097812 */ /* 0x000fe200078ec0ff */
[----:B------:R-:W-:Y:S01]  /*06e0*/  IMAD R4, R4, 0xccd, RZ ;  /* 0x00000ccd04047824 */ /* 0x000fe200078e02ff */
[----:B------:R-:W-:Y:S01]  /*06f0*/  LOP3.LUT R13, R13, 0xffff, RZ, 0xc0, !PT ;  /* 0x0000ffff0d0d7812 */ /* 0x000fe200078ec0ff */
[----:B------:R-:W-:Y:S01]  /*0700*/  IMAD.IADD R30, R28, 0x1, -R7 ;  /* 0x000000011c1e7824 */ /* 0x000fe200078e0a07 */
[----:B------:R-:W-:-:S02]  /*0710*/  IADD3 R2, P4, PT, R2, R15, RZ ;  /* 0x0000000f02027210 */ /* 0x000fc40007f9e0ff */
[----:B------:R-:W-:Y:S02]  /*0720*/  CS2R R14, SRZ ;  /* 0x00000000000e7805 */ /* 0x000fe4000001ff00 */
[----:B------:R-:W-:Y:S02]  /*0730*/  SHF.R.U32.HI R56, RZ, 0x11, R5 ;  /* 0x00000011ff387819 */ /* 0x000fe40000011605 */
[----:B------:R-:W-:Y:S02]  /*0740*/  SHF.R.U32.HI R54, RZ, 0x11, R6 ;  /* 0x00000011ff367819 */ /* 0x000fe40000011606 */
[----:B------:R-:W-:Y:S01]  /*0750*/  SHF.R.U32.HI R52, RZ, 0x11, R4 ;  /* 0x00000011ff347819 */ /* 0x000fe20000011604 */
[----:B------:R-:W-:Y:S01]  /*0760*/  IMAD R56, R56, 0x1e0, RZ ;  /* 0x000001e038387824 */ /* 0x000fe200078e02ff */
[----:B------:R-:W-:Y:S01]  /*0770*/  IADD3.X R8, PT, PT, RZ, RZ, RZ, P2, P3 ;  /* 0x000000ffff087210 */ /* 0x000fe200017e64ff */
[----:B------:R-:W-:Y:S01]  /*0780*/  IMAD R54, R54, 0x1e0, RZ ;  /* 0x000001e036367824 */ /* 0x000fe200078e02ff */
[----:B------:R-:W-:Y:S01]  /*0790*/  IADD3 R34, PT, PT, -R9, R28, RZ ;  /* 0x0000001c09227210 */ /* 0x000fe20007ffe1ff */
[----:B------:R-:W-:Y:S01]  /*07a0*/  IMAD.MOV.U32 R9, RZ, RZ, RZ ;  /* 0x000000ffff097224 */ /* 0x000fe200078e00ff */
[----:B------:R-:W-:-:S02]  /*07b0*/  IADD3 R28, PT, PT, R28, -R13, RZ ;  /* 0x8000000d1c1c7210 */ /* 0x000fc40007ffe0ff */
[----:B------:R-:W-:Y:S02]  /*07c0*/  CS2R R12, SRZ ;  /* 0x00000000000c7805 */ /* 0x000fe4000001ff00 */
[----:B------:R-:W-:Y:S01]  /*07d0*/  MOV R7, RZ ;  /* 0x000000ff00077202 */ /* 0x000fe20000000f00 */
[----:B------:R-:W-:Y:S01]  /*07e0*/  IMAD R52, R52, 0x1e0, RZ ;  /* 0x000001e034347824 */ /* 0x000fe200078e02ff */
[----:B------:R-:W-:Y:S01]  /*07f0*/  IADD3.X R6, PT, PT, RZ, RZ, RZ, P0, P1 ;  /* 0x000000ffff067210 */ /* 0x000fe200007e24ff */
[----:B------:R-:W-:Y:S01]  /*0800*/  IMAD.X R8, RZ, RZ, R8, P4 ;  /* 0x000000ffff087224 */ /* 0x000fe200020e0608 */
[----:B------:R-:W-:Y:S02]  /*0810*/  LEA R34, R34, UR4, 0x2 ;  /* 0x0000000422227c11 */ /* 0x000fe4000f8e10ff */
[----:B------:R-:W-:Y:S02]  /*0820*/  LEA R32, R32, UR4, 0x2 ;  /* 0x0000000420207c11 */ /* 0x000fe4000f8e10ff */
[----:B------:R-:W-:-:S02]  /*0830*/  LEA R30, R30, UR4, 0x2 ;  /* 0x000000041e1e7c11 */ /* 0x000fc4000f8e10ff */
[----:B------:R-:W-:Y:S01]  /*0840*/  LEA R28, R28, UR4, 0x2 ;  /* 0x000000041c1c7c11 */ /* 0x000fe2000f8e10ff */
[----:B---3--:R-:W-:-:S06]  /*0850*/  UMOV UR4, URZ ;  /* 0x000000ff00047c82 */ /* 0x008fcc0008000000 */
.L_x_3:
[----:B------:R-:W-:Y:S01]  /*0860*/  IMAD R10, R0, 0x5, RZ ;  /* 0x00000005000a7824 */ /* 0x000fe200078e02ff */
[----:B------:R-:W-:Y:S01]  /*0870*/  UIMAD UR12, UR4, 0x28, URZ ;  /* 0x00000028040c78a4 */ /* 0x000fe2000f8e02ff */
[----:B------:R-:W0:Y:S08]  /*0880*/  S2UR UR6, SR_CgaCtaId ;  /* 0x00000000000679c3 */ /* 0x000e300000008800 */
[----:B------:R-:W-:Y:S01]  /*0890*/  BAR.SYNC.DEFER_BLOCKING 0x0 ;  /* 0x0000000000007b1d */ /* 0x000fe20000010000 */
[C---:B------:R-:W-:Y:S01]  /*08a0*/  VIADD R5, R10.reuse, 0x1 ;  /* 0x000000010a057836 */ /* 0x040fe20000000000 */
[C---:B------:R-:W-:Y:S01]  /*08b0*/  IADD3 R38, PT, PT, R10.reuse, 0x2, RZ ;  /* 0x000000020a267810 */ /* 0x040fe20007ffe0ff */
[----:B------:R-:W-:-:S03]  /*08c0*/  VIADD R37, R10, 0x3 ;  /* 0x000000030a257836 */ /* 0x000fc60000000000 */
[----:B------:R-:W-:Y:S02]  /*08d0*/  LOP3.LUT R4, R5, 0xffff, RZ, 0xc0, !PT ;  /* 0x0000ffff05047812 */ /* 0x000fe400078ec0ff */
[----:B------:R-:W-:Y:S02]  /*08e0*/  LOP3.LUT R39, R38, 0xffff, RZ, 0xc0, !PT ;  /* 0x0000ffff26277812 */ /* 0x000fe400078ec0ff */
[----:B------:R-:W-:Y:S01]  /*08f0*/  LOP3.LUT R41, R37, 0xffff, RZ, 0xc0, !PT ;  /* 0x0000ffff25297812 */ /* 0x000fe200078ec0ff */
[----:B------:R-:W-:-:S04]  /*0900*/  IMAD R4, R4, 0xccd, RZ ;  /* 0x00000ccd04047824 */ /* 0x000fc800078e02ff */
[----:B------:R-:W-:Y:S01]  /*0910*/  IMAD R41, R41, 0xccd, RZ ;  /* 0x00000ccd29297824 */ /* 0x000fe200078e02ff */
[----:B------:R-:W-:-:S04]  /*0920*/  SHF.R.U32.HI R4, RZ, 0x11, R4 ;  /* 0x00000011ff047819 */ /* 0x000fc80000011604 */
[----:B------:R-:W-:-:S05]  /*0930*/  PRMT R36, R4, 0x9910, RZ ;  /* 0x0000991004247816 */ /* 0x000fca00000000ff */
[----:B------:R-:W-:Y:S02]  /*0940*/  IMAD R40, R36, 0x28, RZ ;  /* 0x0000002824287824 */ /* 0x000fe400078e02ff */
[----:B------:R-:W-:-:S03]  /*0950*/  VIADD R36, R10, 0x4 ;  /* 0x000000040a247836 */ /* 0x000fc60000000000 */
[----:B------:R-:W-:Y:S01]  /*0960*/  IADD3 R42, PT, PT, RZ, -R40, RZ ;  /* 0x80000028ff2a7210 */ /* 0x000fe20007ffe0ff */
[----:B------:R-:W-:Y:S01]  /*0970*/  IMAD R40, R39, 0xccd, RZ ;  /* 0x00000ccd27287824 */ /* 0x000fe200078e02ff */
[----:B------:R-:W-:Y:S02]  /*0980*/  LOP3.LUT R43, R36, 0xffff, RZ, 0xc0, !PT ;  /* 0x0000ffff242b7812 */ /* 0x000fe400078ec0ff */
[----:B------:R-:W-:Y:S02]  /*0990*/  PRMT R42, R42, 0x7710, RZ ;  /* 0x000077102a2a7816 */ /* 0x000fe400000000ff */
[----:B------:R-:W-:Y:S01]  /*09a0*/  SHF.R.U32.HI R40, RZ, 0x11, R40 ;  /* 0x00000011ff287819 */ /* 0x000fe20000011628 */
[----:B------:R-:W-:Y:S02]  /*09b0*/  IMAD R43, R43, 0xccd, RZ ;  /* 0x00000ccd2b2b7824 */ /* 0x000fe400078e02ff */
[----:B------:R-:W-:Y:S01]  /*09c0*/  IMAD.IADD R39, R5, 0x1, R42 ;  /* 0x0000000105277824 */ /* 0x000fe200078e022a */
[----:B------:R-:W-:Y:S01]  /*09d0*/  SHF.R.U32.HI R5, RZ, 0x11, R41 ;  /* 0x00000011ff057819 */ /* 0x000fe20000011629 */
[----:B------:R-:W-:Y:S01]  /*09e0*/  IMAD R41, R4, 0x1e0, RZ ;  /* 0x000001e004297824 */ /* 0x000fe200078e02ff */
[----:B------:R-:W-:-:S02]  /*09f0*/  SHF.R.U32.HI R43, RZ, 0x11, R43 ;  /* 0x00000011ff2b7819 */ /* 0x000fc4000001162b */
[----:B------:R-:W-:Y:S02]  /*0a00*/  PRMT R40, R40, 0x9910, RZ ;  /* 0x0000991028287816 */ /* 0x000fe400000000ff */
[----:B------:R-:W-:Y:S02]  /*0a10*/  PRMT R42, R5, 0x9910, RZ ;  /* 0x00009910052a7816 */ /* 0x000fe400000000ff */
[----:B------:R-:W-:Y:S01]  /*0a20*/  PRMT R43, R43, 0x9910, RZ ;  /* 0x000099102b2b7816 */ /* 0x000fe200000000ff */
[----:B------:R-:W-:Y:S01]  /*0a30*/  IMAD R40, R40, 0x28, RZ ;  /* 0x0000002828287824 */ /* 0x000fe200078e02ff */
[----:B------:R-:W1:Y:S01]  /*0a40*/  LDC.64 R4, c[0x0][0x380] ;  /* 0x0000e000ff047b82 */ /* 0x000e620000000a00 */
[----:B------:R-:W-:Y:S01]  /*0a50*/  IMAD R42, R42, 0x28, RZ ;  /* 0x000000282a2a7824 */ /* 0x000fe200078e02ff */
[----:B------:R-:W-:Y:S01]  /*0a60*/  LOP3.LUT R39, R39, 0xffff, RZ, 0xc0, !PT ;  /* 0x0000ffff27277812 */ /* 0x000fe200078ec0ff */
[----:B------:R-:W-:Y:S01]  /*0a70*/  IMAD R43, R43, 0x28, RZ ;  /* 0x000000282b2b7824 */ /* 0x000fe200078e02ff */
[----:B------:R-:W-:Y:S01]  /*0a80*/  IADD3 R40, PT, PT, RZ, -R40, RZ ;  /* 0x80000028ff287210 */ /* 0x000fe20007ffe0ff */
[----:B------:R-:W-:Y:S01]  /*0a90*/  IMAD.MOV R42, RZ, RZ, -R42 ;  /* 0x000000ffff2a7224 */ /* 0x000fe200078e0a2a */
[----:B------:R-:W-:-:S02]  /*0aa0*/  IADD3 R39, PT, PT, R41, R62, R39 ;  /* 0x0000003e29277210 */ /* 0x000fc40007ffe027 */
[----:B------:R-:W-:Y:S02]  /*0ab0*/  IADD3 R43, PT, PT, RZ, -R43, RZ ;  /* 0x8000002bff2b7210 */ /* 0x000fe40007ffe0ff */
[----:B------:R-:W-:Y:S01]  /*0ac0*/  PRMT R41, R40, 0x7710, RZ ;  /* 0x0000771028297816 */ /* 0x000fe200000000ff */
[----:B------:R-:W-:Y:S01]  /*0ad0*/  VIADD R39, R39, UR12 ;  /* 0x0000000c27277c36 */ /* 0x000fe20008000000 */
[----:B------:R-:W-:Y:S02]  /*0ae0*/  PRMT R40, R42, 0x7710, RZ ;  /* 0x000077102a287816 */ /* 0x000fe400000000ff */
[----:B------:R-:W-:Y:S02]  /*0af0*/  PRMT R43, R43, 0x7710, RZ ;  /* 0x000077102b2b7816 */ /* 0x000fe400000000ff */
[----:B------:R-:W-:Y:S01]  /*0b00*/  IADD3 R41, PT, PT, R38, R41, RZ ;  /* 0x0000002926297210 */ /* 0x000fe20007ffe0ff */
[----:B------:R-:W-:Y:S01]  /*0b10*/  IMAD.IADD R40, R37, 0x1, R40 ;  /* 0x0000000125287824 */ /* 0x000fe200078e0228 */
[----:B------:R-:W-:-:S02]  /*0b20*/  IADD3 R49, PT, PT, R36, R43, RZ ;  /* 0x0000002b24317210 */ /* 0x000fc40007ffe0ff */
[----:B------:R-:W-:Y:S02]  /*0b30*/  LOP3.LUT R45, R41, 0xffff, RZ, 0xc0, !PT ;  /* 0x0000ffff292d7812 */ /* 0x000fe400078ec0ff */
[----:B------:R-:W-:Y:S02]  /*0b40*/  LOP3.LUT R47, R40, 0xffff, RZ, 0xc0, !PT ;  /* 0x0000ffff282f7812 */ /* 0x000fe400078ec0ff */
[----:B------:R-:W-:Y:S01]  /*0b50*/  LOP3.LUT R49, R49, 0xffff, RZ, 0xc0, !PT ;  /* 0x0000ffff31317812 */ /* 0x000fe200078ec0ff */
[----:B-1----:R-:W-:Y:S01]  /*0b60*/  IMAD.WIDE.U32 R42, R39, 0x4, R4 ;  /* 0x00000004272a7825 */ /* 0x002fe200078e0004 */
[-C--:B------:R-:W-:Y:S02]  /*0b70*/  IADD3 R36, PT, PT, R56, R62.reuse, R45 ;  /* 0x0000003e38247210 */ /* 0x080fe40007ffe02d */
[-C--:B------:R-:W-:Y:S02]  /*0b80*/  IADD3 R37, PT, PT, R54, R62.reuse, R47 ;  /* 0x0000003e36257210 */ /* 0x080fe40007ffe02f */
[----:B------:R-:W-:Y:S01]  /*0b90*/  IADD3 R38, PT, PT, R52, R62, R49 ;  /* 0x0000003e34267210 */ /* 0x000fe20007ffe031 */
[----:B------:R-:W-:Y:S01]  /*0ba0*/  VIADD R39, R36, UR12 ;  /* 0x0000000c24277c36 */ /* 0x000fe20008000000 */
[----:B------:R-:W-:Y:S01]  /*0bb0*/  IADD3 R41, PT, PT, R60, UR12, R58 ;  /* 0x0000000c3c297c10 */ /* 0x000fe2000fffe03a */
[----:B------:R1:W2:Y:S01]  /*0bc0*/  LDG.E.CONSTANT R42, desc[UR8][R42.64] ;  /* 0x000000082a2a7981 */ /* 0x0002a2000c1e9900 */
[----:B------:R-:W-:Y:S01]  /*0bd0*/  IADD3 R37, PT, PT, R37, UR12, RZ ;  /* 0x0000000c25257c10 */ /* 0x000fe2000fffe0ff */
[----:B------:R-:W-:-:S02]  /*0be0*/  VIADD R51, R38, UR12 ;  /* 0x0000000c26337c36 */ /* 0x000fc40008000000 */
[----:B------:R-:W-:-:S04]  /*0bf0*/  IMAD.WIDE.U32 R40, R41, 0x4, R4 ;  /* 0x0000000429287825 */ /* 0x000fc800078e0004 */
[--C-:B------:R-:W-:Y:S02]  /*0c00*/  IMAD.WIDE.U32 R38, R39, 0x4, R4.reuse ;  /* 0x0000000427267825 */ /* 0x100fe400078e0004 */
[----:B------:R-:W3:Y:S02]  /*0c10*/  LDG.E.CONSTANT R40, desc[UR8][R40.64] ;  /* 0x0000000828287981 */ /* 0x000ee4000c1e9900 */
[--C-:B------:R-:W-:Y:S02]  /*0c20*/  IMAD.WIDE.U32 R36, R37, 0x4, R4.reuse ;  /* 0x0000000425247825 */ /* 0x100fe400078e0004 */
[----:B------:R-:W4:Y:S02]  /*0c30*/  LDG.E.CONSTANT R38, desc[UR8][R38.64] ;  /* 0x0000000826267981 */ /* 0x000f24000c1e9900 */
[----:B------:R-:W-:Y:S02]  /*0c40*/  IMAD.WIDE.U32 R4, R51, 0x4, R4 ;  /* 0x0000000433047825 */ /* 0x000fe400078e0004 */
[----:B------:R-:W5:Y:S04]  /*0c50*/  LDG.E.CONSTANT R36, desc[UR8][R36.64] ;  /* 0x0000000824247981 */ /* 0x000f68000c1e9900 */
[----:B------:R-:W5:Y:S01]  /*0c60*/  LDG.E.CONSTANT R4, desc[UR8][R4.64] ;  /* 0x0000000804047981 */ /* 0x000f62000c1e9900 */
[----:B------:R-:W-:-:S02]  /*0c70*/  UMOV UR5, 0x400 ;  /* 0x0000040000057882 */ /* 0x000fc40000000000 */
[----:B0-----:R-:W-:-:S06]  /*0c80*/  ULEA UR7, UR6, UR5, 0x18 ;  /* 0x0000000506077291 */ /* 0x001fcc000f8ec0ff */
[----:B-1----:R-:W-:-:S05]  /*0c90*/  MOV R43, UR7 ;  /* 0x00000007002b7c02 */ /* 0x002fca0008000f00 */
[C---:B------:R-:W-:Y:S01]  /*0ca0*/  IMAD R43, R0.reuse, 0x14, R43 ;  /* 0x00000014002b7824 */ /* 0x040fe200078e022b */
[----:B------:R-:W-:Y:S01]  /*0cb0*/  ISETP.GT.U32.AND P0, PT, R0, 0x5f, PT ;  /* 0x0000005f0000780c */ /* 0x000fe20003f04070 */
[----:B------:R-:W-:Y:S03]  /*0cc0*/  BSSY.RECONVERGENT B0, `(.L_x_0) ;  /* 0x000004e000007945 */ /* 0x000fe60003800200 */
[----:B--2---:R0:W-:Y:S04]  /*0cd0*/  STS [R43+0x4], R42 ;  /* 0x0000042a2b007388 */ /* 0x0041e80000000800 */
[----:B---3--:R0:W-:Y:S04]  /*0ce0*/  STS [R43], R40 ;  /* 0x000000282b007388 */ /* 0x0081e80000000800 */
[----:B----4-:R0:W-:Y:S04]  /*0cf0*/  STS [R43+0x8], R38 ;  /* 0x000008262b007388 */ /* 0x0101e80000000800 */
[----:B-----5:R0:W-:Y:S04]  /*0d00*/  STS [R43+0xc], R36 ;  /* 0x00000c242b007388 */ /* 0x0201e80000000800 */
[----:B------:R0:W-:Y:S01]  /*0d10*/  STS [R43+0x10], R4 ;  /* 0x000010042b007388 */ /* 0x0001e20000000800 */
[----:B------:R-:W-:Y:S05]  /*0d20*/  @P0 BRA `(.L_x_1) ;  /* 0x00000004001c0947 */ /* 0x000fea0003800000 */
[C---:B------:R-:W-:Y:S01]  /*0d30*/  VIADD R5, R10.reuse, 0x282 ;  /* 0x000002820a057836 */ /* 0x040fe20000000000 */
[----:B------:R-:W1:Y:S01]  /*0d40*/  LDCU.64 UR10, c[0x0][0x380] ;  /* 0x00007000ff0a77ac */ /* 0x000e620008000a00 */
[C---:B0-----:R-:W-:Y:S01]  /*0d50*/  IADD3 R4, PT, PT, R10.reuse, 0x280, RZ ;  /* 0x000002800a047810 */ /* 0x041fe20007ffe0ff */
[C---:B------:R-:W-:Y:S01]  /*0d60*/  VIADD R36, R10.reuse, 0x283 ;  /* 0x000002830a247836 */ /* 0x040fe20000000000 */
[----:B------:R-:W-:Y:S01]  /*0d70*/  IADD3 R37, PT, PT, R10, 0x284, RZ ;  /* 0x000002840a257810 */ /* 0x000fe20007ffe0ff */
[----:B------:R-:W-:Y:S01]  /*0d80*/  UIMAD UR5, UR4, 0x28, URZ ;  /* 0x00000028040578a4 */ /* 0x000fe2000f8e02ff */
[----:B------:R-:W-:Y:S02]  /*0d90*/  LOP3.LUT R10, R5, 0xffff, RZ, 0xc0, !PT ;  /* 0x0000ffff050a7812 */ /* 0x000fe400078ec0ff */
[----:B------:R-:W-:Y:S02]  /*0da0*/  LOP3.LUT R4, R4, 0xffff, RZ, 0xc0, !PT ;  /* 0x0000ffff04047812 */ /* 0x000fe400078ec0ff */
[----:B------:R-:W-:Y:S01]  /*0db0*/  LOP3.LUT R39, R37, 0xffff, RZ, 0xc0, !PT ;  /* 0x0000ffff25277812 */ /* 0x000fe200078ec0ff */
[----:B------:R-:W-:Y:S01]  /*0dc0*/  IMAD R37, R10, 0xea1, RZ ;  /* 0x00000ea10a257824 */ /* 0x000fe200078e02ff */
[----:B------:R-:W-:Y:S01]  /*0dd0*/  LOP3.LUT R38, R36, 0xffff, RZ, 0xc0, !PT ;  /* 0x0000ffff24267812 */ /* 0x000fe200078ec0ff */
[----:B------:R-:W-:Y:S01]  /*0de0*/  IMAD R36, R4, 0xea1, RZ ;  /* 0x00000ea104247824 */ /* 0x000fe200078e02ff */
[----:B------:R-:W-:Y:S01]  /*0df0*/  IADD3 R5, P0, PT, R2, UR5, RZ ;  /* 0x0000000502057c10 */ /* 0x000fe2000ff1e0ff */
[----:B------:R-:W-:Y:S01]  /*0e00*/  IMAD R39, R39, 0xea1, RZ ;  /* 0x00000ea127277824 */ /* 0x000fe200078e02ff */
[----:B------:R-:W-:Y:S01]  /*0e10*/  SHF.R.U32.HI R37, RZ, 0x15, R37 ;  /* 0x00000015ff257819 */ /* 0x000fe20000011625 */
[----:B------:R-:W-:Y:S01]  /*0e20*/  IMAD R38, R38, 0xea1, RZ ;  /* 0x00000ea126267824 */ /* 0x000fe200078e02ff */
[----:B------:R-:W-:Y:S01]  /*0e30*/  SHF.R.U32.HI R36, RZ, 0x15, R36 ;  /* 0x00000015ff247819 */ /* 0x000fe20000011624 */
[----:B------:R-:W-:Y:S01]  /*0e40*/  IMAD.X R10, RZ, RZ, R8, P0 ;  /* 0x000000ffff0a7224 */ /* 0x000fe200000e0608 */
[----:B------:R-:W-:-:S02]  /*0e50*/  PRMT R40, R37, 0x9910, RZ ;  /* 0x0000991025287816 */ /* 0x000fc400000000ff */
[----:B------:R-:W-:Y:S02]  /*0e60*/  SHF.R.U32.HI R38, RZ, 0x15, R38 ;  /* 0x00000015ff267819 */ /* 0x000fe40000011626 */
[----:B------:R-:W-:Y:S02]  /*0e70*/  SHF.R.U32.HI R39, RZ, 0x15, R39 ;  /* 0x00000015ff277819 */ /* 0x000fe40000011627 */
[----:B-1----:R-:W-:Y:S02]  /*0e80*/  LEA R4, P0, R5, UR10, 0x2 ;  /* 0x0000000a05047c11 */ /* 0x002fe4000f8010ff */
[----:B------:R-:W-:Y:S02]  /*0e90*/  PRMT R37, R36, 0x9910, RZ ;  /* 0x0000991024257816 */ /* 0x000fe400000000ff */
[----:B------:R-:W-:Y:S02]  /*0ea0*/  MOV R36, R40 ;  /* 0x0000002800247202 */ /* 0x000fe40000000f00 */
[----:B------:R-:W-:-:S02]  /*0eb0*/  PRMT R38, R38, 0x9910, RZ ;  /* 0x0000991026267816 */ /* 0x000fc400000000ff */
[----:B------:R-:W-:Y:S01]  /*0ec0*/  PRMT R39, R39, 0x9910, RZ ;  /* 0x0000991027277816 */ /* 0x000fe200000000ff */
[----:B------:R-:W-:Y:S01]  /*0ed0*/  IMAD R36, R36, 0x1a40, RZ ;  /* 0x00001a4024247824 */ /* 0x000fe200078e02ff */
[----:B------:R-:W-:Y:S01]  /*0ee0*/  LEA.HI.X R5, R5, UR11, R10, 0x2, P0 ;  /* 0x0000000b05057c11 */ /* 0x000fe200080f140a */
[----:B------:R-:W-:Y:S01]  /*0ef0*/  IMAD.MOV.U32 R10, RZ, RZ, R37 ;  /* 0x000000ffff0a7224 */ /* 0x000fe200078e0025 */
[----:B------:R-:W-:Y:S01]  /*0f00*/  MOV R37, R38 ;  /* 0x0000002600257202 */ /* 0x000fe20000000f00 */
[----:B------:R-:W-:Y:S01]  /*0f10*/  IMAD.MOV.U32 R38, RZ, RZ, R39 ;  /* 0x000000ffff267224 */ /* 0x000fe200078e0027 */
[----:B------:R-:W-:Y:S01]  /*0f20*/  LOP3.LUT R36, R36, 0xffff, RZ, 0xc0, !PT ;  /* 0x0000ffff24247812 */ /* 0x000fe200078ec0ff */
[----:B------:R-:W-:Y:S01]  /*0f30*/  IMAD R10, R10, 0x1a40, RZ ;  /* 0x00001a400a0a7824 */ /* 0x000fe200078e02ff */
[----:B------:R0:W2:Y:S01]  /*0f40*/  LDG.E.CONSTANT R43, desc[UR8][R4.64+0xf00] ;  /* 0x000f0008042b7981 */ /* 0x0000a2000c1e9900 */
[----:B------:R-:W-:Y:S02]  /*0f50*/  IMAD R37, R37, 0x1a40, RZ ;  /* 0x00001a4025257824 */ /* 0x000fe400078e02ff */
[----:B------:R-:W-:Y:S01]  /*0f60*/  IMAD R38, R38, 0x1a40, RZ ;  /* 0x00001a4026267824 */ /* 0x000fe200078e02ff */
[----:B------:R-:W-:-:S02]  /*0f70*/  LOP3.LUT R39, R10, 0xffff, RZ, 0xc0, !PT ;  /* 0x0000ffff0a277812 */ /* 0x000fc400078ec0ff */
[----:B------:R-:W-:Y:S02]  /*0f80*/  IADD3 R45, P0, P1, R36, R62, R45 ;  /* 0x0000003e242d7210 */ /* 0x000fe4000791e02d */
[----:B------:R-:W-:Y:S02]  /*0f90*/  LOP3.LUT R36, R37, 0xffff, RZ, 0xc0, !PT ;  /* 0x0000ffff25247812 */ /* 0x000fe400078ec0ff */
[----:B------:R-:W-:Y:S02]  /*0fa0*/  LOP3.LUT R37, R38, 0xffff, RZ, 0xc0, !PT ;  /* 0x0000ffff26257812 */ /* 0x000fe400078ec0ff */
[----:B------:R-:W-:Y:S02]  /*0fb0*/  IADD3 R38, PT, PT, R39, R60, R58 ;  /* 0x0000003c27267210 */ /* 0x000fe40007ffe03a */
[----:B------:R-:W-:Y:S02]  /*0fc0*/  IADD3.X R39, PT, PT, RZ, RZ, RZ, P0, P1 ;  /* 0x000000ffff277210 */ /* 0x000fe400007e24ff */
[----:B------:R-:W-:-:S02]  /*0fd0*/  IADD3 R47, P0, P1, R36, R62, R47 ;  /* 0x0000003e242f7210 */ /* 0x000fc4000791e02f */
[----:B------:R-:W-:Y:S02]  /*0fe0*/  IADD3 R10, P5, P6, R45, UR5, R56 ;  /* 0x000000052d0a7c10 */ /* 0x000fe4000febe038 */
[----:B------:R-:W-:Y:S02]  /*0ff0*/  IADD3 R36, P4, PT, R38, UR12, RZ ;  /* 0x0000000c26247c10 */ /* 0x000fe4000ff9e0ff */
[----:B------:R-:W-:Y:S02]  /*1000*/  IADD3 R37, P2, P3, R37, R62, R49 ;  /* 0x0000003e25257210 */ /* 0x000fe40007b5e031 */
[----:B0-----:R-:W-:Y:S02]  /*1010*/  IADD3.X R4, PT, PT, RZ, RZ, RZ, P0, P1 ;  /* 0x000000ffff047210 */ /* 0x001fe400007e24ff */
[----:B------:R-:W-:Y:S02]  /*1020*/  IADD3.X R39, PT, PT, RZ, R39, RZ, P5, P6 ;  /* 0x00000027ff277210 */ /* 0x000fe40002fec4ff */
[----:B------:R-:W-:-:S02]  /*1030*/  LEA R38, P0, R10, UR10, 0x2 ;  /* 0x0000000a0a267c11 */ /* 0x000fc4000f8010ff */
[----:B------:R-:W-:Y:S02]  /*1040*/  IADD3.X R41, PT, PT, RZ, R6, RZ, P4, !PT ;  /* 0x00000006ff297210 */ /* 0x000fe400027fe4ff */
[----:B------:R-:W-:Y:S02]  /*1050*/  LEA R40, P1, R36, UR10, 0x2 ;  /* 0x0000000a24287c11 */ /* 0x000fe4000f8210ff */
[----:B------:R-:W-:Y:S02]  /*1060*/  IADD3 R5, P5, P6, R47, UR5, R54 ;  /* 0x000000052f057c10 */ /* 0x000fe4000febe036 */
[----:B------:R-:W-:Y:S02]  /*1070*/  IADD3.X R45, PT, PT, RZ, RZ, RZ, P2, P3 ;  /* 0x000000ffff2d7210 */ /* 0x000fe400017e64ff */
[----:B------:R-:W-:Y:S02]  /*1080*/  IADD3 R42, P2, P3, R37, UR5, R52 ;  /* 0x00000005252a7c10 */ /* 0x000fe4000fb5e034 */
[----:B------:R-:W-:-:S02]  /*1090*/  LEA.HI.X R39, R10, UR11, R39, 0x2, P0 ;  /* 0x0000000b0a277c11 */ /* 0x000fc400080f1427 */
[----:B------:R-:W-:Y:S02]  /*10a0*/  LEA.HI.X R41, R36, UR11, R41, 0x2, P1 ;  /* 0x0000000b24297c11 */ /* 0x000fe400088f1429 */
[----:B------:R-:W-:Y:S02]  /*10b0*/  IADD3.X R10, PT, PT, RZ, R4, RZ, P5, P6 ;  /* 0x00000004ff0a7210 */ /* 0x000fe40002fec4ff */
[C---:B------:R-:W-:Y:S01]  /*10c0*/  LEA R36, P0, R5.reuse, UR10, 0x2 ;  /* 0x0000000a05247c11 */ /* 0x040fe2000f8010ff */
[----:B------:R-:W3:Y:S01]  /*10d0*/  LDG.E.CONSTANT R39, desc[UR8][R38.64+0xf00] ;  /* 0x000f000826277981 */ /* 0x000ee2000c1e9900 */
[----:B------:R-:W-:Y:S02]  /*10e0*/  IADD3.X R45, PT, PT, RZ, R45, RZ, P2, P3 ;  /* 0x0000002dff2d7210 */ /* 0x000fe400017e64ff */
[----:B------:R-:W-:Y:S01]  /*10f0*/  LEA R4, P1, R42, UR10, 0x2 ;  /* 0x0000000a2a047c11 */ /* 0x000fe2000f8210ff */
[----:B------:R-:W4:Y:S01]  /*1100*/  LDG.E.CONSTANT R41, desc[UR8][R40.64+0xf00] ;  /* 0x000f000828297981 */ /* 0x000f22000c1e9900 */
[----:B------:R-:W-:-:S02]  /*1110*/  LEA.HI.X R37, R5, UR11, R10, 0x2, P0 ;  /* 0x0000000b05257c11 */ /* 0x000fc400080f140a */
[----:B------:R-:W-:-:S04]  /*1120*/  LEA.HI.X R5, R42, UR11, R45, 0x2, P1 ;  /* 0x0000000b2a057c11 */ /* 0x000fc800088f142d */
[----:B------:R-:W5:Y:S04]  /*1130*/  LDG.E.CONSTANT R37, desc[UR8][R36.64+0xf00] ;  /* 0x000f000824257981 */ /* 0x000f68000c1e9900 */
[----:B------:R-:W5:Y:S04]  /*1140*/  LDG.E.CONSTANT R5, desc[UR8][R4.64+0xf00] ;  /* 0x000f000804057981 */ /* 0x000f68000c1e9900 */
[----:B----4-:R1:W-:Y:S04]  /*1150*/  STS [R50+0x140], R41 ;  /* 0x0001402932007388 */ /* 0x0103e80000000800 */
[----:B--2---:R1:W-:Y:S04]  /*1160*/  STS [R34+0xb44], R43 ;  /* 0x000b442b22007388 */ /* 0x0043e80000000800 */
[----:B---3--:R1:W-:Y:S04]  /*1170*/  STS [R32+0xb4c], R39 ;  /* 0x000b4c2720007388 */ /* 0x0083e80000000800 */
[----:B-----5:R1:W-:Y:S04]  /*1180*/  STS [R30+0xb54], R37 ;  /* 0x000b54251e007388 */ /* 0x0203e80000000800 */
[----:B------:R1:W-:Y:S02]  /*1190*/  STS [R28+0xb5c], R5 ;  /* 0x000b5c051c007388 */ /* 0x0003e40000000800 */
.L_x_1:
[----:B------:R-:W-:Y:S05]  /*11a0*/  BSYNC.RECONVERGENT B0 ;  /* 0x0000000000007941 */ /* 0x000fea0003800200 */
.L_x_0:
[----:B01----:R-:W0:Y:S01]  /*11b0*/  LDC.64 R4, c[0x0][0x388] ;  /* 0x0000e200ff047b82 */ /* 0x003e220000000a00 */
[----:B------:R-:W-:-:S06]  /*11c0*/  UIMAD UR5, UR4, 0x1400, URZ ;  /* 0x00001400040578a4 */ /* 0x000fcc000f8e02ff */
[----:B------:R-:W-:-:S05]  /*11d0*/  LOP3.LUT R37, R0, UR5, RZ, 0xfc, !PT ;  /* 0x0000000500257c12 */ /* 0x000fca000f8efcff */
[----:B0-----:R-:W-:-:S05]  /*11e0*/  IMAD.WIDE.U32 R4, R37, 0x4, R4 ;  /* 0x0000000425047825 */ /* 0x001fca00078e0004 */
[----:B------:R-:W2:Y:S04]  /*11f0*/  LDG.E.CONSTANT R37, desc[UR8][R4.64] ;  /* 0x0000000804257981 */ /* 0x000ea8000c1e9900 */
[----:B------:R-:W3:Y:S04]  /*1200*/  LDG.E.CONSTANT R39, desc[UR8][R4.64+0x200] ;  /* 0x0002000804277981 */ /* 0x000ee8000c1e9900 */
[----:B------:R-:W4:Y:S04]  /*1210*/  LDG.E.CONSTANT R41, desc[UR8][R4.64+0x400] ;  /* 0x0004000804297981 */ /* 0x000f28000c1e9900 */
[----:B------:R-:W5:Y:S04]  /*1220*/  LDG.E.CONSTANT R43, desc[UR8][R4.64+0x600] ;  /* 0x00060008042b7981 */ /* 0x000f68000c1e9900 */
[----:B------:R-:W5:Y:S04]  /*1230*/  LDG.E.CONSTANT R45, desc[UR8][R4.64+0x800] ;  /* 0x00080008042d7981 */ /* 0x000f68000c1e9900 */
[----:B------:R-:W5:Y:S01]  /*1240*/  LDG.E.CONSTANT R47, desc[UR8][R4.64+0xa00] ;  /* 0x000a0008042f7981 */ /* 0x000f62000c1e9900 */
[----:B------:R-:W-:-:S02]  /*1250*/  UMOV UR5, 0x400 ;  /* 0x0000040000057882 */ /* 0x000fc40000000000 */
[----:B------:R-:W-:Y:S01]  /*1260*/  UIADD3 UR5, UPT, UPT, UR5, 0x1180, URZ ;  /* 0x0000118005057890 */ /* 0x000fe2000fffe0ff */
[----:B------:R-:W5:Y:S03]  /*1270*/  LDG.E.CONSTANT R49, desc[UR8][R4.64+0xc00] ;  /* 0x000c000804317981 */ /* 0x000f66000c1e9900 */
[----:B------:R-:W-:Y:S01]  /*1280*/  ULEA UR5, UR6, UR5, 0x18 ;  /* 0x0000000506057291 */ /* 0x000fe2000f8ec0ff */
[----:B------:R-:W5:Y:S04]  /*1290*/  LDG.E.CONSTANT R51, desc[UR8][R4.64+0xe00] ;  /* 0x000e000804337981 */ /* 0x000f68000c1e9900 */
[----:B------:R-:W5:Y:S01]  /*12a0*/  LDG.E.CONSTANT R63, desc[UR8][R4.64+0x1000] ;  /* 0x00100008043f7981 */ /* 0x000f62000c1e9900 */
[----:B------:R-:W-:-:S03]  /*12b0*/  LEA R10, R0, UR5, 0x2 ;  /* 0x00000005000a7c11 */ /* 0x000fc6000f8e10ff */
[----:B------:R-:W5:Y:S04]  /*12c0*/  LDG.E.CONSTANT R65, desc[UR8][R4.64+0x1200] ;  /* 0x0012000804417981 */ /* 0x000f68000c1e9900 */
[----:B------:R-:W5:Y:S04]  /*12d0*/  LDG.E.CONSTANT R67, desc[UR8][R4.64+0x1400] ;  /* 0x0014000804437981 */ /* 0x000f68000c1e9900 */
[----:B------:R-:W5:Y:S04]  /*12e0*/  LDG.E.CONSTANT R69, desc[UR8][R4.64+0x4e00] ;  /* 0x004e000804457981 */ /* 0x000f68000c1e9900 */
[----:B--2---:R0:W-:Y:S04]  /*12f0*/  STS [R10], R37 ;  /* 0x000000250a007388 */ /* 0x0041e80000000800 */
[----:B---3--:R1:W-:Y:S04]  /*1300*/  STS [R10+0x200], R39 ;  /* 0x000200270a007388 */ /* 0x0083e80000000800 */
[----:B----4-:R2:W-:Y:S04]  /*1310*/  STS [R10+0x400], R41 ;  /* 0x000400290a007388 */ /* 0x0105e80000000800 */
[----:B-----5:R3:W-:Y:S04]  /*1320*/  STS [R10+0x600], R43 ;  /* 0x0006002b0a007388 */ /* 0x0207e80000000800 */
[----:B------:R4:W-:Y:S04]  /*1330*/  STS [R10+0x800], R45 ;  /* 0x0008002d0a007388 */ /* 0x0009e80000000800 */
[----:B------:R5:W-:Y:S04]  /*1340*/  STS [R10+0xa00], R47 ;  /* 0x000a002f0a007388 */ /* 0x000be80000000800 */
[----:B0-----:R-:W5:Y:S04]  /*1350*/  LDG.E.CONSTANT R37, desc[UR8][R4.64+0x1600] ;  /* 0x0016000804257981 */ /* 0x001f68000c1e9900 */
[----:B-1----:R-:W5:Y:S04]  /*1360*/  LDG.E.CONSTANT R39, desc[UR8][R4.64+0x1800] ;  /* 0x0018000804277981 */ /* 0x002f68000c1e9900 */
[----:B--2---:R-:W2:Y:S04]  /*1370*/  LDG.E.CONSTANT R41, desc[UR8][R4.64+0x1a00] ;  /* 0x001a000804297981 */ /* 0x004ea8000c1e9900 */
[----:B---3--:R-:W3:Y:S04]  /*1380*/  LDG.E.CONSTANT R43, desc[UR8][R4.64+0x1c00] ;  /* 0x001c0008042b7981 */ /* 0x008ee8000c1e9900 */
[----:B----4-:R-:W4:Y:S04]  /*1390*/  LDG.E.CONSTANT R45, desc[UR8][R4.64+0x1e00] ;  /* 0x001e0008042d7981 */ /* 0x010f28000c1e9900 */
[----:B-----5:R-:W5:Y:S04]  /*13a0*/  LDG.E.CONSTANT R47, desc[UR8][R4.64+0x2000] ;  /* 0x00200008042f7981 */ /* 0x020f68000c1e9900 */
[----:B------:R0:W-:Y:S04]  /*13b0*/  STS [R10+0xc00], R49 ;  /* 0x000c00310a007388 */ /* 0x0001e80000000800 */
[----:B------:R1:W-:Y:S04]  /*13c0*/  STS [R10+0xe00], R51 ;  /* 0x000e00330a007388 */ /* 0x0003e80000000800 */
[----:B------:R1:W-:Y:S04]  /*13d0*/  STS [R10+0x1000], R63 ;  /* 0x0010003f0a007388 */ /* 0x0003e80000000800 */
[----:B------:R1:W-:Y:S04]  /*13e0*/  STS [R10+0x1200], R65 ;  /* 0x001200410a007388 */ /* 0x0003e80000000800 */
[----:B------:R1:W-:Y:S04]  /*13f0*/  STS [R10+0x1400], R67 ;  /* 0x001400430a007388 */ /* 0x0003e80000000800 */
[----:B0-----:R-:W5:Y:S04]  /*1400*/  LDG.E.CONSTANT R49, desc[UR8][R4.64+0x2200] ;  /* 0x0022000804317981 */ /* 0x001f68000c1e9900 */
[----:B-1----:R-:W5:Y:S04]  /*1410*/  LDG.E.CONSTANT R51, desc[UR8][R4.64+0x2400] ;  /* 0x0024000804337981 */ /* 0x002f68000c1e9900 */
[----:B------:R-:W5:Y:S04]  /*1420*/  LDG.E.CONSTANT R63, desc[UR8][R4.64+0x2600] ;  /* 0x00260008043f7981 */ /* 0x000f68000c1e9900 */
[----:B------:R-:W5:Y:S04]  /*1430*/  LDG.E.CONSTANT R65, desc[UR8][R4.64+0x2800] ;  /* 0x0028000804417981 */ /* 0x000f68000c1e9900 */
[----:B------:R-:W5:Y:S04]  /*1440*/  LDG.E.CONSTANT R67, desc[UR8][R4.64+0x2a00] ;  /* 0x002a000804437981 */ /* 0x000f68000c1e9900 */
[----:B------:R0:W-:Y:S04]  /*1450*/  STS [R10+0x1600], R37 ;  /* 0x001600250a007388 */ /* 0x0001e80000000800 */
[----:B------:R1:W-:Y:S04]  /*1460*/  STS [R10+0x1800], R39 ;  /* 0x001800270a007388 */ /* 0x0003e80000000800 */
[----:B--2---:R2:W-:Y:S04]  /*1470*/  STS [R10+0x1a00], R41 ;  /* 0x001a00290a007388 */ /* 0x0045e80000000800 */
[----:B---3--:R3:W-:Y:S04]  /*1480*/  STS [R10+0x1c00], R43 ;  /* 0x001c002b0a007388 */ /* 0x0087e80000000800 */
[----:B----4-:R4:W-:Y:S04]  /*1490*/  STS [R10+0x1e00], R45 ;  /* 0x001e002d0a007388 */ /* 0x0109e80000000800 */
[----:B-----5:R5:W-:Y:S04]  /*14a0*/  STS [R10+0x2000], R47 ;  /* 0x0020002f0a007388 */ /* 0x020be80000000800 */
        /* <DEDUP_REMOVED lines=27> */
[----:B-----5:R0:W5:Y:S04]  /*1660*/  LDG.E.CONSTANT R47, desc[UR8][R4.64+0x4c00] ;  /* 0x004c0008042f7981 */ /* 0x020168000c1e9900 */
[----:B------:R1:W-:Y:S04]  /*1670*/  STS [R10+0x3800], R49 ;  /* 0x003800310a007388 */ /* 0x0003e80000000800 */
[----:B------:R1:W-:Y:S04]  /*1680*/  STS [R10+0x3a00], R51 ;  /* 0x003a00330a007388 */ /* 0x0003e80000000800 */
[----:B------:R1:W-:Y:S04]  /*1690*/  STS [R10+0x3c00], R63 ;  /* 0x003c003f0a007388 */ /* 0x0003e80000000800 */
[----:B------:R1:W-:Y:S04]  /*16a0*/  STS [R10+0x3e00], R65 ;  /* 0x003e00410a007388 */ /* 0x0003e80000000800 */
[----:B------:R1:W-:Y:S04]  /*16b0*/  STS [R10+0x4000], R67 ;  /* 0x004000430a007388 */ /* 0x0003e80000000800 */
[----:B------:R1:W-:Y:S01]  /*16c0*/  STS [R10+0x4e00], R69 ;  /* 0x004e00450a007388 */ /* 0x0003e20000000800 */
[----:B0-----:R-:W-:Y:S01]  /*16d0*/  IMAD.MOV.U32 R5, RZ, RZ, 0x8c0 ;  /* 0x000008c0ff057424 */ /* 0x001fe200078e00ff */
[----:B------:R-:W-:-:S02]  /*16e0*/  IADD3 R4, PT, PT, R10, 0x200, RZ ;  /* 0x000002000a047810 */ /* 0x000fc40007ffe0ff */
[----:B------:R1:W-:Y:S04]  /*16f0*/  STS [R10+0x4200], R37 ;  /* 0x004200250a007388 */ /* 0x0003e80000000800 */
[----:B------:R1:W-:Y:S04]  /*1700*/  STS [R10+0x4400], R39 ;  /* 0x004400270a007388 */ /* 0x0003e80000000800 */
[----:B--2---:R1:W-:Y:S04]  /*1710*/  STS [R10+0x4600], R41 ;  /* 0x004600290a007388 */ /* 0x0043e80000000800 */
[----:B---3--:R1:W-:Y:S04]  /*1720*/  STS [R10+0x4800], R43 ;  /* 0x0048002b0a007388 */ /* 0x0083e80000000800 */
[----:B----4-:R1:W-:Y:S04]  /*1730*/  STS [R10+0x4a00], R45 ;  /* 0x004a002d0a007388 */ /* 0x0103e80000000800 */
[----:B-----5:R1:W-:Y:S01]  /*1740*/  STS [R10+0x4c00], R47 ;  /* 0x004c002f0a007388 */ /* 0x0203e20000000800 */
[----:B------:R-:W-:Y:S06]  /*1750*/  BAR.SYNC.DEFER_BLOCKING 0x0 ;  /* 0x0000000000007b1d */ /* 0x000fec0000010000 */
.L_x_2:
[----:B-1----:R-:W-:Y:S04]  /*1760*/  LDS R51, [R4+-0x200] ;  /* 0xfffe000004337984 */ /* 0x002fe80000000800 */
[----:B------:R-:W0:Y:S04]  /*1770*/  LDS.64 R40, [R5+UR7+-0x8c0] ;  /* 0xfff7400705287984 */ /* 0x000e280008000a00 */
[----:B------:R-:W1:Y:S04]  /*1780*/  LDS.64 R42, [R5+UR7+-0x820] ;  /* 0xfff7e007052a7984 */ /* 0x000e680008000a00 */
[----:B------:R-:W2:Y:S04]  /*1790*/  LDS.64 R44, [R5+UR7+-0x780] ;  /* 0xfff88007052c7984 */ /* 0x000ea80008000a00 */
[----:B------:R3:W4:Y:S04]  /*17a0*/  LDS R10, [R4] ;  /* 0x00000000040a7984 */ /* 0x0007280000000800 */
[----:B------:R-:W5:Y:S04]  /*17b0*/  LDS.64 R36, [R5+UR7+-0x6e0] ;  /* 0xfff9200705247984 */ /* 0x000f680008000a00 */
[----:B------:R-:W5:Y:S01]  /*17c0*/  LDS.64 R38, [R5+UR7+-0x640] ;  /* 0xfff9c00705267984 */ /* 0x000f620008000a00 */
[----:B---3--:R-:W-:-:S03]  /*17d0*/  IADD3 R4, PT, PT, R4, 0x400, RZ ;  /* 0x0000040004047810 */ /* 0x008fc60007ffe0ff */
[----:B------:R-:W3:Y:S04]  /*17e0*/  LDS.64 R46, [R5+UR7+-0x3c0] ;  /* 0xfffc4007052e7984 */ /* 0x000ee80008000a00 */
[----:B------:R-:W3:Y:S01]  /*17f0*/  LDS.64 R48, [R5+UR7+0xa0] ;  /* 0x0000a00705307984 */ /* 0x000ee20008000a00 */
[----:B0-----:R-:W-:Y:S01]  /*1800*/  FFMA R35, R40, R51, R35 ;  /* 0x0000003328237223 */ /* 0x001fe20000000023 */
[C---:B-1----:R-:W-:Y:S01]  /*1810*/  FFMA R42, R51.reuse, R42, R33 ;  /* 0x0000002a332a7223 */ /* 0x042fe20000000021 */
[C---:B--2---:R-:W-:Y:S02]  /*1820*/  FFMA R44, R51.reuse, R44, R31 ;  /* 0x0000002c332c7223 */ /* 0x044fe4000000001f */
[C---:B----4-:R-:W-:Y:S01]  /*1830*/  FFMA R35, R10.reuse, R41, R35 ;  /* 0x000000290a237223 */ /* 0x050fe20000000023 */
[C---:B------:R-:W-:Y:S01]  /*1840*/  FFMA R33, R10.reuse, R43, R42 ;  /* 0x0000002b0a217223 */ /* 0x040fe2000000002a */
[----:B------:R-:W0:Y:S01]  /*1850*/  LDS.64 R40, [R5+UR7+-0x5a0] ;  /* 0xfffa600705287984 */ /* 0x000e220008000a00 */
[----:B------:R-:W-:Y:S01]  /*1860*/  FFMA R31, R10, R45, R44 ;  /* 0x0000002d0a1f7223 */ /* 0x000fe2000000002c */
[----:B-----5:R-:W-:-:S02]  /*1870*/  FFMA R29, R51, R36, R29 ;  /* 0x00000024331d7223 */ /* 0x020fc4000000001d */
[----:B------:R-:W1:Y:S01]  /*1880*/  LDS.64 R42, [R5+UR7+-0x500] ;  /* 0xfffb0007052a7984 */ /* 0x000e620008000a00 */
[C---:B------:R-:W-:Y:S01]  /*1890*/  FFMA R38, R51.reuse, R38, R27 ;  /* 0x0000002633267223 */ /* 0x040fe2000000001b */
[C---:B------:R-:W-:Y:S02]  /*18a0*/  FFMA R29, R10.reuse, R37, R29 ;  /* 0x000000250a1d7223 */ /* 0x040fe4000000001d */
[----:B------:R-:W2:Y:S01]  /*18b0*/  LDS.64 R44, [R5+UR7+-0x460] ;  /* 0xfffba007052c7984 */ /* 0x000ea20008000a00 */
[C---:B---3--:R-:W-:Y:S01]  /*18c0*/  FFMA R46, R51.reuse, R46, R19 ;  /* 0x0000002e332e7223 */ /* 0x048fe20000000013 */
[C---:B------:R-:W-:Y:S02]  /*18d0*/  FFMA R27, R10.reuse, R39, R38 ;  /* 0x000000270a1b7223 */ /* 0x040fe40000000026 */
[----:B------:R-:W3:Y:S01]  /*18e0*/  LDS.64 R36, [R5+UR7+-0x320] ;  /* 0xfffce00705247984 */ /* 0x000ee20008000a00 */
[----:B------:R-:W-:Y:S01]  /*18f0*/  FFMA R19, R10, R47, R46 ;  /* 0x0000002f0a137223 */ /* 0x000fe2000000002e */
[----:B------:R-:W-:-:S02]  /*1900*/  FFMA R48, R51, R48, R53 ;  /* 0x0000003033307223 */ /* 0x000fc40000000035 */
[----:B------:R-:W4:Y:S02]  /*1910*/  LDS.64 R38, [R5+UR7+-0x280] ;  /* 0xfffd800705267984 */ /* 0x000f240008000a00 */
[----:B------:R-:W-:Y:S02]  /*1920*/  FFMA R53, R10, R49, R48 ;  /* 0x000000310a357223 */ /* 0x000fe40000000030 */
[----:B------:R-:W5:Y:S01]  /*1930*/  LDS.64 R46, [R5+UR7] ;  /* 0x00000007052e7984 */ /* 0x000f620008000a00 */
[C---:B0-----:R-:W-:Y:S01]  /*1940*/  FFMA R40, R51.reuse, R40, R25 ;  /* 0x0000002833287223 */ /* 0x041fe20000000019 */
[----:B-1----:R-:W-:-:S03]  /*1950*/  FFMA R42, R51, R42, R23 ;  /* 0x0000002a332a7223 */ /* 0x002fc60000000017 */
[C---:B------:R-:W-:Y:S02]  /*1960*/  FFMA R25, R10.reuse, R41, R40 ;  /* 0x000000290a197223 */ /* 0x040fe40000000028 */
[----:B------:R-:W0:Y:S01]  /*1970*/  LDS.64 R40, [R5+UR7+-0x1e0] ;  /* 0xfffe200705287984 */ /* 0x000e220008000a00 */
[C---:B--2---:R-:W-:Y:S01]  /*1980*/  FFMA R21, R51.reuse, R44, R21 ;  /* 0x0000002c33157223 */ /* 0x044fe20000000015 */
[C---:B------:R-:W-:Y:S02]  /*1990*/  FFMA R23, R10.reuse, R43, R42 ;  /* 0x0000002b0a177223 */ /* 0x040fe4000000002a */
[----:B------:R-:W1:Y:S01]  /*19a0*/  LDS.64 R42, [R5+UR7+-0x140] ;  /* 0xfffec007052a7984 */ /* 0x000e620008000a00 */
[C---:B------:R-:W-:Y:S01]  /*19b0*/  FFMA R21, R10.reuse, R45, R21 ;  /* 0x0000002d0a157223 */ /* 0x040fe20000000015 */
[C---:B---3--:R-:W-:Y:S02]  /*19c0*/  FFMA R17, R51.reuse, R36, R17 ;  /* 0x0000002433117223 */ /* 0x048fe40000000011 */
[----:B------:R-:W2:Y:S01]  /*19d0*/  LDS.64 R44, [R5+UR7+-0xa0] ;  /* 0xffff6007052c7984 */ /* 0x000ea20008000a00 */
[----:B----4-:R-:W-:Y:S01]  /*19e0*/  FFMA R38, R51, R38, R15 ;  /* 0x0000002633267223 */ /* 0x010fe2000000000f */
[----:B------:R-:W-:-:S02]  /*19f0*/  FFMA R17, R10, R37, R17 ;  /* 0x000000250a117223 */ /* 0x000fc40000000011 */
[----:B------:R-:W3:Y:S01]  /*1a00*/  LDS.64 R36, [R5+UR7+0x140] ;  /* 0x0001400705247984 */ /* 0x000ee20008000a00 */
[----:B-----5:R-:W-:Y:S01]  /*1a10*/  FFMA R7, R51, R46, R7 ;  /* 0x0000002e33077223 */ /* 0x020fe20000000007 */
[C---:B------:R-:W-:Y:S02]  /*1a20*/  FFMA R15, R10.reuse, R39, R38 ;  /* 0x000000270a0f7223 */ /* 0x040fe40000000026 */
[----:B------:R-:W4:Y:S01]  /*1a30*/  LDS.64 R38, [R5+UR7+0x1e0] ;  /* 0x0001e00705267984 */ /* 0x000f220008000a00 */
[----:B------:R-:W-:-:S03]  /*1a40*/  FFMA R7, R10, R47, R7 ;  /* 0x0000002f0a077223 */ /* 0x000fc60000000007 */
[----:B------:R-:W5:Y:S01]  /*1a50*/  LDS.64 R46, [R5+UR7+0x460] ;  /* 0x00046007052e7984 */ /* 0x000f620008000a00 */
[C---:B0-----:R-:W-:Y:S01]  /*1a60*/  FFMA R40, R51.reuse, R40, R13 ;  /* 0x0000002833287223 */ /* 0x041fe2000000000d */
[----:B-1----:R-:W-:-:S03]  /*1a70*/  FFMA R42, R51, R42, R11 ;  /* 0x0000002a332a7223 */ /* 0x002fc6000000000b */
[C---:B------:R-:W-:Y:S02]  /*1a80*/  FFMA R13, R10.reuse, R41, R40 ;  /* 0x000000290a0d7223 */ /* 0x040fe40000000028 */
[----:B------:R-:W0:Y:S01]  /*1a90*/  LDS.64 R40, [R5+UR7+0x320] ;  /* 0x0003200705287984 */ /* 0x000e220008000a00 */
[C---:B--2---:R-:W-:Y:S01]  /*1aa0*/  FFMA R9, R51.reuse, R44, R9 ;  /* 0x0000002c33097223 */ /* 0x044fe20000000009 */
[C---:B------:R-:W-:Y:S02]  /*1ab0*/  FFMA R11, R10.reuse, R43, R42 ;  /* 0x0000002b0a0b7223 */ /* 0x040fe4000000002a */
[----:B------:R-:W1:Y:S01]  /*1ac0*/  LDS.64 R42, [R5+UR7+0x280] ;  /* 0x00028007052a7984 */ /* 0x000e620008000a00 */
[C---:B------:R-:W-:Y:S01]  /*1ad0*/  FFMA R9, R10.reuse, R45, R9 ;  /* 0x0000002d0a097223 */ /* 0x040fe20000000009 */
[C---:B---3--:R-:W-:Y:S02]  /*1ae0*/  FFMA R36, R51.reuse, R36, R55 ;  /* 0x0000002433247223 */ /* 0x048fe40000000037 */
[----:B------:R-:W2:Y:S01]  /*1af0*/  LDS.64 R44, [R5+UR7+0x3c0] ;  /* 0x0003c007052c7984 */ /* 0x000ea20008000a00 */
        /* <DEDUP_REMOVED lines=17> */
[----:B------:R2:W3:Y:S01]  /*1c10*/  LDS.64 R44, [R5+UR7+0x780] ;  /* 0x00078007052c7984 */ /* 0x0004e20008000a00 */
[C---:B----4-:R-:W-:Y:S01]  /*1c20*/  FFMA R49, R51.reuse, R38, R16 ;  /* 0x0000002633317223 */ /* 0x050fe20000000010 */
[----:B------:R-:W-:Y:S01]  /*1c30*/  FFMA R18, R10, R37, R18 ;  /* 0x000000250a127223 */ /* 0x000fe20000000012 */
[----:B-----5:R-:W-:-:S02]  /*1c40*/  FFMA R26, R51, R46, R26 ;  /* 0x0000002e331a7223 */ /* 0x020fc4000000001a */
[C---:B------:R-:W-:Y:S01]  /*1c50*/  FFMA R16, R10.reuse, R39, R49 ;  /* 0x000000270a107223 */ /* 0x040fe20000000031 */
[----:B--2---:R-:W-:Y:S02]  /*1c60*/  VIADD R5, R5, 0x8 ;  /* 0x0000000805057836 */ /* 0x004fe40000000000 */
[----:B------:R-:W-:-:S03]  /*1c70*/  FFMA R26, R10, R47, R26 ;  /* 0x0000002f0a1a7223 */ /* 0x000fc6000000001a */
[----:B------:R-:W-:Y:S01]  /*1c80*/  ISETP.NE.AND P0, PT, R5, 0x960, PT ;  /* 0x000009600500780c */ /* 0x000fe20003f05270 */
[C---:B0-----:R-:W-:Y:S01]  /*1c90*/  FFMA R37, R51.reuse, R40, R20 ;  /* 0x0000002833257223 */ /* 0x041fe20000000014 */
[----:B-1----:R-:W-:-:S03]  /*1ca0*/  FFMA R22, R51, R42, R22 ;  /* 0x0000002a33167223 */ /* 0x002fc60000000016 */
[C---:B------:R-:W-:Y:S01]  /*1cb0*/  FFMA R20, R10.reuse, R41, R37 ;  /* 0x000000290a147223 */ /* 0x040fe20000000025 */
[----:B---3--:R-:W-:Y:S01]  /*1cc0*/  FFMA R24, R51, R44, R24 ;  /* 0x0000002c33187223 */ /* 0x008fe20000000018 */
[----:B------:R-:W-:-:S03]  /*1cd0*/  FFMA R22, R10, R43, R22 ;  /* 0x0000002b0a167223 */ /* 0x000fc60000000016 */
[----:B------:R-:W-:-:S03]  /*1ce0*/  FFMA R24, R10, R45, R24 ;  /* 0x0000002d0a187223 */ /* 0x000fc60000000018 */
[----:B------:R-:W-:Y:S05]  /*1cf0*/  @P0 BRA `(.L_x_2) ;  /* 0xfffffff800980947 */ /* 0x000fea000383ffff */
[----:B------:R-:W-:-:S04]  /*1d00*/  UIADD3 UR4, UPT, UPT, UR4, 0x1, URZ ;  /* 0x0000000104047890 */ /* 0x000fc8000fffe0ff */
[----:B------:R-:W-:-:S09]  /*1d10*/  UISETP.NE.AND UP0, UPT, UR4, 0xc, UPT ;  /* 0x0000000c0400788c */ /* 0x000fd2000bf05270 */
[----:B------:R-:W-:Y:S05]  /*1d20*/  BRA.U UP0, `(.L_x_3) ;  /* 0xffffffe900cc7547 */ /* 0x000fea000b83ffff */
[----:B------:R-:W0:Y:S02]  /*1d30*/  LDC.64 R4, c[0x0][0x398] ;  /* 0x0000e600ff047b82 */ /* 0x000e240000000a00 */
[----:B0-----:R-:W-:-:S06]  /*1d40*/  IMAD.WIDE.U32 R36, R0, 0x4, R4 ;  /* 0x0000000400247825 */ /* 0x001fcc00078e0004 */
[----:B------:R-:W0:Y:S01]  /*1d50*/  LDC.64 R4, c[0x0][0x390] ;  /* 0x0000e400ff047b82 */ /* 0x000e220000000a00 */
[----:B------:R-:W2:Y:S01]  /*1d60*/  LDG.E.CONSTANT R36, desc[UR8][R36.64] ;  /* 0x0000000824247981 */ /* 0x000ea2000c1e9900 */
[----:B------:R-:W-:-:S04]  /*1d70*/  IMAD R3, R3, 0xe00, R0 ;  /* 0x00000e0003037824 */ /* 0x000fc800078e0200 */
[----:B0-----:R-:W-:-:S04]  /*1d80*/  IMAD.WIDE.U32 R4, R3, 0x4, R4 ;  /* 0x0000000403047825 */ /* 0x001fc800078e0004 */
[--C-:B--2---:R-:W-:Y:S01]  /*1d90*/  FADD R19, R19, R36.reuse ;  /* 0x0000002413137221 */ /* 0x104fe20000000000 */
[--C-:B------:R-:W-:Y:S01]  /*1da0*/  FADD R17, R17, R36.reuse ;  /* 0x0000002411117221 */ /* 0x100fe20000000000 */
[--C-:B------:R-:W-:Y:S01]  /*1db0*/  FADD R15, R15, R36.reuse ;  /* 0x000000240f0f7221 */ /* 0x100fe20000000000 */
[--C-:B------:R-:W-:Y:S01]  /*1dc0*/  FADD R13, R13, R36.reuse ;  /* 0x000000240d0d7221 */ /* 0x100fe20000000000 */
[--C-:B------:R-:W-:Y:S01]  /*1dd0*/  FADD R11, R11, R36.reuse ;  /* 0x000000240b0b7221 */ /* 0x100fe20000000000 */
[--C-:B------:R-:W-:Y:S01]  /*1de0*/  FADD R9, R9, R36.reuse ;  /* 0x0000002409097221 */ /* 0x100fe20000000000 */
[--C-:B------:R-:W-:Y:S01]  /*1df0*/  FADD R7, R7, R36.reuse ;  /* 0x0000002407077221 */ /* 0x100fe20000000000 */
[----:B------:R-:W-:Y:S01]  /*1e00*/  FMNMX R19, RZ, R19, !PT ;  /* 0x00000013ff137209 */ /* 0x000fe20007800000 */
        /* <DEDUP_REMOVED lines=26> */
[----:B------:R-:W-:Y:S01]  /*1fb0*/  FADD R26, R26, R36 ;  /* 0x000000241a1a7221 */ /* 0x000fe20000000000 */
[----:B------:R-:W-:Y:S01]  /*1fc0*/  STG.E desc[UR8][R4.64+0x1000], R19 ;  /* 0x0010001304007986 */ /* 0x000fe2000c101908 */
[----:B------:R-:W-:-:S02]  /*1fd0*/  FMNMX R35, RZ, R35, !PT ;  /* 0x00000023ff237209 */ /* 0x000fc40007800000 */
[----:B------:R-:W-:Y:S01]  /*1fe0*/  FMNMX R33, RZ, R33, !PT ;  /* 0x00000021ff217209 */ /* 0x000fe20007800000 */
[----:B------:R-:W-:Y:S01]  /*1ff0*/  STG.E desc[UR8][R4.64+0x1200], R17 ;  /* 0x0012001104007986 */ /* 0x000fe2000c101908 */
[----:B------:R-:W-:Y:S02]  /*2000*/  FMNMX R31, RZ, R31, !PT ;  /* 0x0000001fff1f7209 */ /* 0x000fe40007800000 */
[----:B------:R-:W-:Y:S01]  /*2010*/  FMNMX R29, RZ, R29, !PT ;  /* 0x0000001dff1d7209 */ /* 0x000fe20007800000 */
[----:B------:R-:W-:Y:S01]  /*2020*/  STG.E desc[UR8][R4.64+0x1400], R15 ;  /* 0x0014000f04007986 */ /* 0x000fe2000c101908 */
[----:B------:R-:W-:Y:S02]  /*2030*/  FMNMX R27, RZ, R27, !PT ;  /* 0x0000001bff1b7209 */ /* 0x000fe40007800000 */
[----:B------:R-:W-:Y:S01]  /*2040*/  FMNMX R25, RZ, R25, !PT ;  /* 0x00000019ff197209 */ /* 0x000fe20007800000 */
[----:B------:R-:W-:Y:S01]  /*2050*/  STG.E desc[UR8][R4.64+0x1600], R13 ;  /* 0x0016000d04007986 */ /* 0x000fe2000c101908 */
[----:B------:R-:W-:-:S02]  /*2060*/  FMNMX R23, RZ, R23, !PT ;  /* 0x00000017ff177209 */ /* 0x000fc40007800000 */
[----:B------:R-:W-:Y:S01]  /*2070*/  FMNMX R21, RZ, R21, !PT ;  /* 0x00000015ff157209 */ /* 0x000fe20007800000 */
[----:B------:R0:W-:Y:S01]  /*2080*/  STG.E desc[UR8][R4.64+0x1800], R11 ;  /* 0x0018000b04007986 */ /* 0x0001e2000c101908 */
[----:B------:R-:W-:Y:S02]  /*2090*/  FMNMX R53, RZ, R53, !PT ;  /* 0x00000035ff357209 */ /* 0x000fe40007800000 */
[----:B------:R-:W-:Y:S01]  /*20a0*/  FMNMX R55, RZ, R55, !PT ;  /* 0x00000037ff377209 */ /* 0x000fe20007800000 */
[----:B------:R1:W-:Y:S01]  /*20b0*/  STG.E desc[UR8][R4.64+0x1a00], R9 ;  /* 0x001a000904007986 */ /* 0x0003e2000c101908 */
[----:B------:R-:W-:Y:S02]  /*20c0*/  FMNMX R57, RZ, R57, !PT ;  /* 0x00000039ff397209 */ /* 0x000fe40007800000 */
[----:B------:R-:W-:Y:S01]  /*20d0*/  FMNMX R3, RZ, R12, !PT ;  /* 0x0000000cff037209 */ /* 0x000fe20007800000 */
[----:B------:R2:W-:Y:S01]  /*20e0*/  STG.E desc[UR8][R4.64+0x1c00], R7 ;  /* 0x001c000704007986 */ /* 0x0005e2000c101908 */
[----:B------:R-:W-:-:S02]  /*20f0*/  FMNMX R59, RZ, R59, !PT ;  /* 0x0000003bff3b7209 */ /* 0x000fc40007800000 */
[----:B------:R-:W-:Y:S01]  /*2100*/  FMNMX R61, RZ, R61, !PT ;  /* 0x0000003dff3d7209 */ /* 0x000fe20007800000 */
[----:B------:R-:W-:Y:S01]  /*2110*/  STG.E desc[UR8][R4.64], R35 ;  /* 0x0000002304007986 */ /* 0x000fe2000c101908 */
[----:B0-----:R-:W-:Y:S02]  /*2120*/  FMNMX R11, RZ, R14, !PT ;  /* 0x0000000eff0b7209 */ /* 0x001fe40007800000 */
[----:B------:R-:W-:Y:S01]  /*2130*/  FMNMX R13, RZ, R16, !PT ;  /* 0x00000010ff0d7209 */ /* 0x000fe20007800000 */
[----:B------:R-:W-:Y:S01]  /*2140*/  STG.E desc[UR8][R4.64+0x200], R33 ;  /* 0x0002002104007986 */ /* 0x000fe2000c101908 */
[----:B-1----:R-:W-:Y:S02]  /*2150*/  FMNMX R9, RZ, R20, !PT ;  /* 0x00000014ff097209 */ /* 0x002fe40007800000 */
[----:B------:R-:W-:Y:S01]  /*2160*/  FMNMX R15, RZ, R22, !PT ;  /* 0x00000016ff0f7209 */ /* 0x000fe20007800000 */
[----:B------:R-:W-:Y:S01]  /*2170*/  STG.E desc[UR8][R4.64+0x400], R31 ;  /* 0x0004001f04007986 */ /* 0x000fe2000c101908 */
[----:B--2---:R-:W-:-:S02]  /*2180*/  FMNMX R7, RZ, R18, !PT ;  /* 0x00000012ff077209 */ /* 0x004fc40007800000 */
[----:B------:R-:W-:Y:S01]  /*2190*/  FMNMX R17, RZ, R24, !PT ;  /* 0x00000018ff117209 */ /* 0x000fe20007800000 */
[----:B------:R-:W-:Y:S01]  /*21a0*/  STG.E desc[UR8][R4.64+0x600], R29 ;  /* 0x0006001d04007986 */ /* 0x000fe2000c101908 */
[----:B------:R-:W-:-:S03]  /*21b0*/  FMNMX R19, RZ, R26, !PT ;  /* 0x0000001aff137209 */ /* 0x000fc60007800000 */
[----:B------:R-:W-:Y:S04]  /*21c0*/  STG.E desc[UR8][R4.64+0x800], R27 ;  /* 0x0008001b04007986 */ /* 0x000fe8000c101908 */
        /* <DEDUP_REMOVED lines=15> */
[----:B------:R-:W-:Y:S01]  /*22c0*/  STG.E desc[UR8][R4.64+0x3600], R19 ;  /* 0x0036001304007986 */ /* 0x000fe2000c101908 */
[----:B------:R-:W-:Y:S05]  /*22d0*/  EXIT ;  /* 0x000000000000794d */ /* 0x000fea0003800000 */
.L_x_4:
[----:B------:R-:W-:-:S00]  /*22e0*/  BRA `(.L_x_4) ;  /* 0xfffffffc00fc7947 */ /* 0x000fc0000383ffff */
[----:B------:R-:W-:-:S00]  /*22f0*/  NOP ;  /* 0x0000000000007918 */ /* 0x000fc00000000000 */
        /* <DEDUP_REMOVED lines=8> */
.L_x_5:


//--------------------- .nv.shared.my_kernel_kernel0 --------------------------
	.section	.nv.shared.my_kernel_kernel0,"aw",@nobits
	.sectionflags	@""
	.align	4
.nv.shared.my_kernel_kernel0:
	.zero		25984


//--------------------- .nv.shared.reserved.0     --------------------------
	.section	.nv.shared.reserved.0,"aw",@nobits
	.weak		__nv_reservedSMEM_offset_0_alias
	.size		__nv_reservedSMEM_offset_0_alias, 0, 64
	.other		__nv_reservedSMEM_offset_0_alias,@"STO_CUDA_RESERVED_SHARED STV_DEFAULT"
__nv_reservedSMEM_offset_0_alias:
	.zero		0
	.zero		64


//--------------------- .nv.constant0.my_kernel_kernel0 --------------------------
	.section	.nv.constant0.my_kernel_kernel0,"a",@progbits
	.sectionflags	@""
	.align	4
.nv.constant0.my_kernel_kernel0:
	.zero		928


//--------------------- SYMBOLS --------------------------

	.type		.nv.reservedSmem.offset0,@object
	.size		.nv.reservedSmem.offset0,0x4
	.type		.nv.reservedSmem.cap,@object
	.size		.nv.reservedSmem.cap,0x4
